//
// Generated by NVIDIA NVVM Compiler
//
// Compiler Build ID: CL-36424714
// Cuda compilation tools, release 13.0, V13.0.88
// Based on NVVM 20.0.0
//

.version 9.0
.target sm_100
.address_size 64

	// .globl	_Z12merge_kernelPiiS_iS_

.visible .entry _Z12merge_kernelPiiS_iS_(
	.param .u64 .ptr .align 1 _Z12merge_kernelPiiS_iS__param_0,
	.param .u32 _Z12merge_kernelPiiS_iS__param_1,
	.param .u64 .ptr .align 1 _Z12merge_kernelPiiS_iS__param_2,
	.param .u32 _Z12merge_kernelPiiS_iS__param_3,
	.param .u64 .ptr .align 1 _Z12merge_kernelPiiS_iS__param_4
)
{
	.reg .pred 	%p<48>;
	.reg .b32 	%r<177>;
	.reg .b32 	%f<9>;
	.reg .b64 	%rd<88>;

	ld.param.u64 	%rd25, [_Z12merge_kernelPiiS_iS__param_0];
	ld.param.u32 	%r76, [_Z12merge_kernelPiiS_iS__param_1];
	ld.param.u64 	%rd26, [_Z12merge_kernelPiiS_iS__param_2];
	ld.param.u32 	%r77, [_Z12merge_kernelPiiS_iS__param_3];
	ld.param.u64 	%rd27, [_Z12merge_kernelPiiS_iS__param_4];
	cvta.to.global.u64 	%rd1, %rd27;
	cvta.to.global.u64 	%rd2, %rd26;
	cvta.to.global.u64 	%rd3, %rd25;
	mov.u32 	%r78, %ctaid.x;
	mov.u32 	%r79, %ntid.x;
	mov.u32 	%r80, %tid.x;
	mad.lo.s32 	%r1, %r78, %r79, %r80;
	add.s32 	%r2, %r77, %r76;
	cvt.rn.f32.s32 	%f1, %r1;
	cvt.rn.f32.s32 	%f2, %r2;
	mov.u32 	%r81, %nctaid.x;
	mul.lo.s32 	%r82, %r79, %r81;
	cvt.rn.f32.u32 	%f3, %r82;
	div.rn.f32 	%f4, %f2, %f3;
	cvt.rpi.f32.f32 	%f5, %f4;
	mul.f32 	%f6, %f5, %f1;
	cvt.rzi.s32.f32 	%r3, %f6;
	add.s32 	%r83, %r1, 1;
	cvt.rn.f32.s32 	%f7, %r83;
	mul.f32 	%f8, %f5, %f7;
	cvt.rzi.s32.f32 	%r84, %f8;
	min.s32 	%r4, %r84, %r2;
	min.s32 	%r147, %r3, %r76;
	sub.s32 	%r148, %r3, %r147;
	sub.s32 	%r85, %r3, %r77;
	max.s32 	%r149, %r85, 0;
	sub.s32 	%r86, %r3, %r76;
	max.s32 	%r150, %r86, 0;
$L__BB0_1:
	mov.u32 	%r12, %r147;
	mov.u32 	%r11, %r148;
	setp.lt.s32 	%p3, %r12, 1;
	setp.ge.s32 	%p4, %r11, %r77;
	or.pred  	%p5, %p3, %p4;
	@%p5 bra 	$L__BB0_4;
	add.s32 	%r87, %r12, -1;
	mul.wide.u32 	%rd28, %r87, 4;
	add.s64 	%rd29, %rd3, %rd28;
	ld.global.u32 	%r88, [%rd29];
	mul.wide.s32 	%rd30, %r11, 4;
	add.s64 	%rd31, %rd2, %rd30;
	ld.global.u32 	%r89, [%rd31];
	setp.le.s32 	%p6, %r88, %r89;
	@%p6 bra 	$L__BB0_4;
	sub.s32 	%r96, %r12, %r149;
	add.s32 	%r97, %r96, 1;
	shr.s32 	%r98, %r97, 1;
	sub.s32 	%r147, %r12, %r98;
	add.s32 	%r148, %r98, %r11;
	mov.pred 	%p46, 0;
	mov.u32 	%r150, %r11;
	bra.uni 	$L__BB0_7;
$L__BB0_4:
	setp.lt.s32 	%p8, %r11, 1;
	setp.ge.s32 	%p9, %r12, %r76;
	mov.pred 	%p46, -1;
	or.pred  	%p10, %p8, %p9;
	mov.u32 	%r147, %r12;
	mov.u32 	%r148, %r11;
	@%p10 bra 	$L__BB0_7;
	add.s32 	%r90, %r11, -1;
	mul.wide.u32 	%rd32, %r90, 4;
	add.s64 	%rd33, %rd2, %rd32;
	ld.global.u32 	%r91, [%rd33];
	mul.wide.s32 	%rd34, %r12, 4;
	add.s64 	%rd35, %rd3, %rd34;
	ld.global.u32 	%r92, [%rd35];
	setp.lt.s32 	%p12, %r91, %r92;
	mov.u32 	%r147, %r12;
	mov.u32 	%r148, %r11;
	@%p12 bra 	$L__BB0_7;
	sub.s32 	%r93, %r11, %r150;
	add.s32 	%r94, %r93, 1;
	shr.s32 	%r95, %r94, 1;
	add.s32 	%r147, %r95, %r12;
	sub.s32 	%r148, %r11, %r95;
	mov.pred 	%p46, 0;
	mov.u32 	%r149, %r12;
$L__BB0_7:
	not.pred 	%p15, %p46;
	@%p15 bra 	$L__BB0_1;
	min.s32 	%r155, %r4, %r76;
	sub.s32 	%r156, %r4, %r155;
	sub.s32 	%r99, %r4, %r77;
	max.s32 	%r157, %r99, 0;
	sub.s32 	%r100, %r4, %r76;
	max.s32 	%r158, %r100, 0;
$L__BB0_9:
	mov.u32 	%r28, %r155;
	mov.u32 	%r27, %r156;
	setp.lt.s32 	%p16, %r28, 1;
	setp.ge.s32 	%p17, %r27, %r77;
	or.pred  	%p18, %p16, %p17;
	@%p18 bra 	$L__BB0_12;
	add.s32 	%r101, %r28, -1;
	mul.wide.u32 	%rd36, %r101, 4;
	add.s64 	%rd37, %rd3, %rd36;
	ld.global.u32 	%r102, [%rd37];
	mul.wide.s32 	%rd38, %r27, 4;
	add.s64 	%rd39, %rd2, %rd38;
	ld.global.u32 	%r103, [%rd39];
	setp.le.s32 	%p19, %r102, %r103;
	@%p19 bra 	$L__BB0_12;
	sub.s32 	%r110, %r28, %r157;
	add.s32 	%r111, %r110, 1;
	shr.s32 	%r112, %r111, 1;
	sub.s32 	%r155, %r28, %r112;
	add.s32 	%r156, %r112, %r27;
	mov.pred 	%p47, 0;
	mov.u32 	%r158, %r27;
	bra.uni 	$L__BB0_15;
$L__BB0_12:
	setp.lt.s32 	%p21, %r27, 1;
	setp.ge.s32 	%p22, %r28, %r76;
	mov.pred 	%p47, -1;
	or.pred  	%p23, %p21, %p22;
	mov.u32 	%r155, %r28;
	mov.u32 	%r156, %r27;
	@%p23 bra 	$L__BB0_15;
	add.s32 	%r104, %r27, -1;
	mul.wide.u32 	%rd40, %r104, 4;
	add.s64 	%rd41, %rd2, %rd40;
	ld.global.u32 	%r105, [%rd41];
	mul.wide.s32 	%rd42, %r28, 4;
	add.s64 	%rd43, %rd3, %rd42;
	ld.global.u32 	%r106, [%rd43];
	setp.lt.s32 	%p25, %r105, %r106;
	mov.u32 	%r155, %r28;
	mov.u32 	%r156, %r27;
	@%p25 bra 	$L__BB0_15;
	sub.s32 	%r107, %r27, %r158;
	add.s32 	%r108, %r107, 1;
	shr.s32 	%r109, %r108, 1;
	add.s32 	%r155, %r109, %r28;
	sub.s32 	%r156, %r27, %r109;
	mov.pred 	%p47, 0;
	mov.u32 	%r157, %r28;
$L__BB0_15:
	not.pred 	%p28, %p47;
	@%p28 bra 	$L__BB0_9;
	setp.ge.s32 	%p29, %r1, %r2;
	@%p29 bra 	$L__BB0_34;
	sub.s32 	%r37, %r3, %r147;
	sub.s32 	%r38, %r155, %r147;
	add.s32 	%r114, %r37, %r155;
	sub.s32 	%r39, %r4, %r114;
	min.s32 	%r115, %r38, %r39;
	setp.lt.s32 	%p30, %r115, 1;
	mov.b32 	%r168, 0;
	mov.u32 	%r167, %r168;
	mov.u32 	%r169, %r168;
	@%p30 bra 	$L__BB0_20;
	mul.wide.s32 	%rd44, %r3, 4;
	add.s64 	%rd4, %rd1, %rd44;
	mul.wide.s32 	%rd45, %r37, 4;
	add.s64 	%rd5, %rd2, %rd45;
	mul.wide.s32 	%rd46, %r147, 4;
	add.s64 	%rd6, %rd3, %rd46;
	mov.b32 	%r166, 0;
	mov.u32 	%r167, %r166;
	mov.u32 	%r168, %r166;
$L__BB0_19:
	mul.wide.u32 	%rd47, %r168, 4;
	add.s64 	%rd48, %rd6, %rd47;
	ld.global.u32 	%r117, [%rd48];
	mul.wide.u32 	%rd49, %r167, 4;
	add.s64 	%rd50, %rd5, %rd49;
	ld.global.u32 	%r119, [%rd50];
	setp.gt.s32 	%p31, %r117, %r119;
	setp.le.s32 	%p32, %r117, %r119;
	selp.u32 	%r121, 1, 0, %p32;
	add.s32 	%r168, %r168, %r121;
	selp.u32 	%r122, 1, 0, %p31;
	add.s32 	%r167, %r167, %r122;
	min.s32 	%r123, %r117, %r119;
	add.s32 	%r169, %r166, 1;
	mul.wide.u32 	%rd51, %r166, 4;
	add.s64 	%rd52, %rd4, %rd51;
	st.global.u32 	[%rd52], %r123;
	setp.lt.s32 	%p33, %r168, %r38;
	setp.lt.s32 	%p34, %r167, %r39;
	and.pred  	%p35, %p33, %p34;
	mov.u32 	%r166, %r169;
	@%p35 bra 	$L__BB0_19;
$L__BB0_20:
	setp.ge.s32 	%p36, %r168, %r38;
	@%p36 bra 	$L__BB0_27;
	add.s32 	%r43, %r168, %r147;
	sub.s32 	%r125, %r155, %r43;
	and.b32  	%r44, %r125, 3;
	setp.eq.s32 	%p37, %r44, 0;
	@%p37 bra 	$L__BB0_24;
	mul.wide.s32 	%rd53, %r3, 4;
	mul.wide.u32 	%rd54, %r169, 4;
	add.s64 	%rd55, %rd53, %rd54;
	add.s64 	%rd84, %rd1, %rd55;
	mul.wide.u32 	%rd56, %r168, 4;
	add.s64 	%rd57, %rd3, %rd56;
	mul.wide.s32 	%rd58, %r147, 4;
	add.s64 	%rd83, %rd57, %rd58;
	neg.s32 	%r162, %r44;
	add.s32 	%r169, %r169, %r44;
	add.s32 	%r168, %r168, %r44;
$L__BB0_23:
	.pragma "nounroll";
	ld.global.u32 	%r126, [%rd83];
	st.global.u32 	[%rd84], %r126;
	add.s64 	%rd84, %rd84, 4;
	add.s64 	%rd83, %rd83, 4;
	add.s32 	%r162, %r162, 1;
	setp.ne.s32 	%p38, %r162, 0;
	@%p38 bra 	$L__BB0_23;
$L__BB0_24:
	sub.s32 	%r127, %r43, %r155;
	setp.gt.u32 	%p39, %r127, -4;
	@%p39 bra 	$L__BB0_27;
	mul.wide.s32 	%rd59, %r147, 4;
	add.s64 	%rd60, %rd3, %rd59;
	add.s64 	%rd13, %rd60, 8;
	mul.wide.s32 	%rd61, %r3, 4;
	mul.wide.u32 	%rd62, %r169, 4;
	add.s64 	%rd63, %rd61, %rd62;
	add.s64 	%rd64, %rd63, %rd1;
	add.s64 	%rd86, %rd64, 8;
$L__BB0_26:
	mul.wide.s32 	%rd65, %r168, 4;
	add.s64 	%rd66, %rd13, %rd65;
	ld.global.u32 	%r128, [%rd66+-8];
	st.global.u32 	[%rd86+-8], %r128;
	ld.global.u32 	%r129, [%rd66+-4];
	st.global.u32 	[%rd86+-4], %r129;
	ld.global.u32 	%r130, [%rd66];
	st.global.u32 	[%rd86], %r130;
	add.s32 	%r168, %r168, 4;
	ld.global.u32 	%r131, [%rd66+4];
	add.s32 	%r169, %r169, 4;
	st.global.u32 	[%rd86+4], %r131;
	add.s64 	%rd86, %rd86, 16;
	setp.lt.s32 	%p40, %r168, %r38;
	@%p40 bra 	$L__BB0_26;
$L__BB0_27:
	setp.ge.s32 	%p41, %r167, %r39;
	@%p41 bra 	$L__BB0_34;
	add.s32 	%r132, %r3, %r167;
	add.s32 	%r60, %r4, %r147;
	add.s32 	%r133, %r132, %r155;
	sub.s32 	%r134, %r60, %r133;
	and.b32  	%r61, %r134, 3;
	setp.eq.s32 	%p42, %r61, 0;
	mov.u32 	%r173, %r167;
	@%p42 bra 	$L__BB0_31;
	mul.wide.s32 	%rd67, %r3, 4;
	mul.wide.u32 	%rd68, %r169, 4;
	add.s64 	%rd69, %rd67, %rd68;
	add.s64 	%rd85, %rd1, %rd69;
	add.s64 	%rd70, %rd2, %rd67;
	mul.wide.s32 	%rd71, %r147, 4;
	sub.s64 	%rd16, %rd70, %rd71;
	neg.s32 	%r170, %r61;
	add.s32 	%r169, %r169, %r61;
	mov.u32 	%r173, %r167;
$L__BB0_30:
	.pragma "nounroll";
	mul.wide.s32 	%rd72, %r173, 4;
	add.s64 	%rd73, %rd16, %rd72;
	add.s32 	%r173, %r173, 1;
	ld.global.u32 	%r135, [%rd73];
	st.global.u32 	[%rd85], %r135;
	add.s64 	%rd85, %rd85, 4;
	add.s32 	%r170, %r170, 1;
	setp.ne.s32 	%p43, %r170, 0;
	@%p43 bra 	$L__BB0_30;
$L__BB0_31:
	sub.s32 	%r136, %r3, %r60;
	add.s32 	%r137, %r167, %r155;
	add.s32 	%r138, %r136, %r137;
	setp.gt.u32 	%p44, %r138, -4;
	@%p44 bra 	$L__BB0_34;
	mul.wide.s32 	%rd74, %r3, 4;
	add.s64 	%rd75, %rd74, %rd2;
	mul.wide.s32 	%rd76, %r147, 4;
	sub.s64 	%rd77, %rd75, %rd76;
	add.s64 	%rd19, %rd77, 8;
	mul.wide.u32 	%rd78, %r169, 4;
	add.s64 	%rd79, %rd74, %rd78;
	add.s64 	%rd80, %rd79, %rd1;
	add.s64 	%rd87, %rd80, 8;
$L__BB0_33:
	mul.wide.s32 	%rd81, %r173, 4;
	add.s64 	%rd82, %rd19, %rd81;
	ld.global.u32 	%r139, [%rd82+-8];
	st.global.u32 	[%rd87+-8], %r139;
	ld.global.u32 	%r140, [%rd82+-4];
	st.global.u32 	[%rd87+-4], %r140;
	ld.global.u32 	%r141, [%rd82];
	st.global.u32 	[%rd87], %r141;
	add.s32 	%r173, %r173, 4;
	ld.global.u32 	%r142, [%rd82+4];
	st.global.u32 	[%rd87+4], %r142;
	add.s64 	%rd87, %rd87, 16;
	setp.lt.s32 	%p45, %r173, %r39;
	@%p45 bra 	$L__BB0_33;
$L__BB0_34:
	ret;

}


// ===== COMPILED SASS (sm_100) =====

	.target	sm_100

	.elftype	@"ET_EXEC"


//--------------------- .note.nv.tkinfo           --------------------------
	.section	.note.nv.tkinfo,"",@"SHT_NOTE"
	.sectionflags	@"SHF_NOTE_NV_TKINFO"
	.tkinfo
        /*0018*/ 	.word	0x00000002
        /*0030*/ 	.string	""
        /*0030*/ 	.string	"ptxas"
        /*0030*/ 	.string	"Cuda compilation tools, release 13.0, V13.0.88"
        /*0030*/ 	.string	"Build cuda_13.0.r13.0/compiler.36424714_0"
        /*0030*/ 	.string	"-arch sm_100 -m 64 "



//--------------------- .note.nv.cuinfo           --------------------------
	.section	.note.nv.cuinfo,"",@"SHT_NOTE"
	.sectionflags	@"SHF_NOTE_NV_CUINFO"
        /*0018*/ 	.short	0x0002
        /*001a*/ 	.short	0x0064
        /*001c*/ 	.short	0x0082
	.zero		2


//--------------------- .nv.info                  --------------------------
	.section	.nv.info,"",@"SHT_CUDA_INFO"
	.align	4


	//----- nvinfo : EIATTR_REGCOUNT
	.align		4
        /*0000*/ 	.byte	0x04, 0x2f
        /*0002*/ 	.short	(.L_1 - .L_0)
	.align		4
.L_0:
        /*0004*/ 	.word	index@(_Z12merge_kernelPiiS_iS_)
        /*0008*/ 	.word	0x00000020


	//----- nvinfo : EIATTR_FRAME_SIZE
	.align		4
.L_1:
        /*000c*/ 	.byte	0x04, 0x11
        /*000e*/ 	.short	(.L_3 - .L_2)
	.align		4
.L_2:
        /*0010*/ 	.word	index@($__internal_0_$__cuda_sm3x_div_rn_noftz_f32_slowpath)
        /*0014*/ 	.word	0x00000000


	//----- nvinfo : EIATTR_FRAME_SIZE
	.align		4
.L_3:
        /*0018*/ 	.byte	0x04, 0x11
        /*001a*/ 	.short	(.L_5 - .L_4)
	.align		4
.L_4:
        /*001c*/ 	.word	index@(_Z12merge_kernelPiiS_iS_)
        /*0020*/ 	.word	0x00000000


	//----- nvinfo : EIATTR_MIN_STACK_SIZE
	.align		4
.L_5:
        /*0024*/ 	.byte	0x04, 0x12
        /*0026*/ 	.short	(.L_7 - .L_6)
	.align		4
.L_6:
        /*0028*/ 	.word	index@(_Z12merge_kernelPiiS_iS_)
        /*002c*/ 	.word	0x00000000
.L_7:


//--------------------- .nv.compat                --------------------------
	.section	.nv.compat,"",@"SHT_CUDA_COMPAT_INFO"
	.align	4
        /*0000*/ 	.byte	0x02, 0x09, 0x00, 0x00, 0x02, 0x02, 0x01, 0x00, 0x02, 0x05, 0x05, 0x00, 0x03, 0x07, 0x01, 0x01
        /*0010*/ 	.byte	0x02, 0x03, 0x00, 0x00, 0x02, 0x06, 0x01, 0x00, 0x04, 0x0b, 0x08, 0x00, 0x01, 0x00, 0x00, 0x00
        /*0020*/ 	.byte	0x00, 0x00, 0x00, 0x00


//--------------------- .nv.info._Z12merge_kernelPiiS_iS_ --------------------------
	.section	.nv.info._Z12merge_kernelPiiS_iS_,"",@"SHT_CUDA_INFO"
	.sectionflags	@""
	.align	4


	//----- nvinfo : EIATTR_CUDA_API_VERSION
	.align		4
        /*0000*/ 	.byte	0x04, 0x37
        /*0002*/ 	.short	(.L_9 - .L_8)
.L_8:
        /*0004*/ 	.word	0x00000082


	//----- nvinfo : EIATTR_KPARAM_INFO
	.align		4
.L_9:
        /*0008*/ 	.byte	0x04, 0x17
        /*000a*/ 	.short	(.L_11 - .L_10)
.L_10:
        /*000c*/ 	.word	0x00000000
        /*0010*/ 	.short	0x0004
        /*0012*/ 	.short	0x0020
        /*0014*/ 	.byte	0x00, 0xf5, 0x21, 0x00


	//----- nvinfo : EIATTR_KPARAM_INFO
	.align		4
.L_11:
        /*0018*/ 	.byte	0x04, 0x17
        /*001a*/ 	.short	(.L_13 - .L_12)
.L_12:
        /*001c*/ 	.word	0x00000000
        /*0020*/ 	.short	0x0003
        /*0022*/ 	.short	0x0018
        /*0024*/ 	.byte	0x00, 0xf0, 0x11, 0x00


	//----- nvinfo : EIATTR_KPARAM_INFO
	.align		4
.L_13:
        /*0028*/ 	.byte	0x04, 0x17
        /*002a*/ 	.short	(.L_15 - .L_14)
.L_14:
        /*002c*/ 	.word	0x00000000
        /*0030*/ 	.short	0x0002
        /*0032*/ 	.short	0x0010
        /*0034*/ 	.byte	0x00, 0xf5, 0x21, 0x00


	//----- nvinfo : EIATTR_KPARAM_INFO
	.align		4
.L_15:
        /*0038*/ 	.byte	0x04, 0x17
        /*003a*/ 	.short	(.L_17 - .L_16)
.L_16:
        /*003c*/ 	.word	0x00000000
        /*0040*/ 	.short	0x0001
        /*0042*/ 	.short	0x0008
        /*0044*/ 	.byte	0x00, 0xf0, 0x11, 0x00


	//----- nvinfo : EIATTR_KPARAM_INFO
	.align		4
.L_17:
        /*0048*/ 	.byte	0x04, 0x17
        /*004a*/ 	.short	(.L_19 - .L_18)
.L_18:
        /*004c*/ 	.word	0x00000000
        /*0050*/ 	.short	0x0000
        /*0052*/ 	.short	0x0000
        /*0054*/ 	.byte	0x00, 0xf5, 0x21, 0x00


	//----- nvinfo : EIATTR_SPARSE_MMA_MASK
	.align		4
.L_19:
        /*0058*/ 	.byte	0x03, 0x50
        /*005a*/ 	.short	0x0000


	//----- nvinfo : EIATTR_MAXREG_COUNT
	.align		4
        /*005c*/ 	.byte	0x03, 0x1b
        /*005e*/ 	.short	0x00ff


	//----- nvinfo : EIATTR_MERCURY_ISA_VERSION
	.align		4
        /*0060*/ 	.byte	0x03, 0x5f
        /*0062*/ 	.short	0x0101


	//----- nvinfo : EIATTR_VRC_CTA_INIT_COUNT
	.align		4
        /*0064*/ 	.byte	0x02, 0x4a
	.zero		1
	.zero		1


	//----- nvinfo : EIATTR_EXIT_INSTR_OFFSETS
	.align		4
        /*0068*/ 	.byte	0x04, 0x1c
        /*006a*/ 	.short	(.L_21 - .L_20)


	//   ....[0]....
.L_20:
        /*006c*/ 	.word	0x00000910


	//   ....[1]....
        /*0070*/ 	.word	0x000014b0


	//   ....[2]....
        /*0074*/ 	.word	0x000016c0


	//   ....[3]....
        /*0078*/ 	.word	0x00001ce0


	//   ....[4]....
        /*007c*/ 	.word	0x00001d80


	//----- nvinfo : EIATTR_CRS_STACK_SIZE
	.align		4
.L_21:
        /*0080*/ 	.byte	0x04, 0x1e
        /*0082*/ 	.short	(.L_23 - .L_22)
.L_22:
        /*0084*/ 	.word	0x00000000


	//----- nvinfo : EIATTR_CBANK_PARAM_SIZE
	.align		4
.L_23:
        /*0088*/ 	.byte	0x03, 0x19
        /*008a*/ 	.short	0x0028


	//----- nvinfo : EIATTR_PARAM_CBANK
	.align		4
        /*008c*/ 	.byte	0x04, 0x0a
        /*008e*/ 	.short	(.L_25 - .L_24)
	.align		4
.L_24:
        /*0090*/ 	.word	index@(.nv.constant0._Z12merge_kernelPiiS_iS_)
        /*0094*/ 	.short	0x0380
        /*0096*/ 	.short	0x0028


	//----- nvinfo : EIATTR_SW_WAR
	.align		4
.L_25:
        /*0098*/ 	.byte	0x04, 0x36
        /*009a*/ 	.short	(.L_27 - .L_26)
.L_26:
        /*009c*/ 	.word	0x00000008
.L_27:


//--------------------- .nv.callgraph             --------------------------
	.section	.nv.callgraph,"",@"SHT_CUDA_CALLGRAPH"
	.align	4
	.sectionentsize	8
	.align		4
        /*0000*/ 	.word	0x00000000
	.align		4
        /*0004*/ 	.word	0xffffffff
	.align		4
        /*0008*/ 	.word	0x00000000
	.align		4
        /*000c*/ 	.word	0xfffffffe
	.align		4
        /*0010*/ 	.word	0x00000000
	.align		4
        /*0014*/ 	.word	0xfffffffd
	.align		4
        /*0018*/ 	.word	0x00000000
	.align		4
        /*001c*/ 	.word	0xfffffffc


//--------------------- .text._Z12merge_kernelPiiS_iS_ --------------------------
	.section	.text._Z12merge_kernelPiiS_iS_,"ax",@progbits
	.align	128
        .global         _Z12merge_kernelPiiS_iS_
        .type           _Z12merge_kernelPiiS_iS_,@function
        .size           _Z12merge_kernelPiiS_iS_,(.L_x_43 - _Z12merge_kernelPiiS_iS_)
        .other          _Z12merge_kernelPiiS_iS_,@"STO_CUDA_ENTRY STV_DEFAULT"
_Z12merge_kernelPiiS_iS_:
.text._Z12merge_kernelPiiS_iS_:
[----:B------:R-:W-:Y:S08]  /*0000*/  LDC R1, c[0x0][0x37c] ;  /* 0x0000df00ff017b82 */ /* 0x000ff00000000800 */
[----:B------:R-:W0:Y:S01]  /*0010*/  LDC R4, c[0x0][0x360] ;  /* 0x0000d800ff047b82 */ /* 0x000e220000000800 */
[----:B------:R-:W0:Y:S01]  /*0020*/  LDCU UR5, c[0x0][0x370] ;  /* 0x00006e00ff0577ac */ /* 0x000e220008000800 */
[----:B------:R-:W1:Y:S01]  /*0030*/  S2R R7, SR_TID.X ;  /* 0x0000000000077919 */ /* 0x000e620000002100 */
[----:B------:R-:W2:Y:S05]  /*0040*/  LDCU UR4, c[0x0][0x398] ;  /* 0x00007300ff0477ac */ /* 0x000eaa0008000800 */
[----:B------:R-:W1:Y:S01]  /*0050*/  S2UR UR6, SR_CTAID.X ;  /* 0x00000000000679c3 */ /* 0x000e620000002500 */
[----:B0-----:R-:W-:Y:S01]  /*0060*/  IMAD R0, R4, UR5, RZ ;  /* 0x0000000504007c24 */ /* 0x001fe2000f8e02ff */
[----:B------:R-:W2:Y:S04]  /*0070*/  LDCU UR5, c[0x0][0x388] ;  /* 0x00007100ff0577ac */ /* 0x000ea80008000800 */
[----:B------:R-:W-:-:S04]  /*0080*/  I2FP.F32.U32 R3, R0 ;  /* 0x0000000000037245 */ /* 0x000fc80000201000 */
[----:B------:R-:W0:Y:S01]  /*0090*/  MUFU.RCP R2, R3 ;  /* 0x0000000300027308 */ /* 0x000e220000001000 */
[----:B-1----:R-:W-:Y:S01]  /*00a0*/  IMAD R4, R4, UR6, R7 ;  /* 0x0000000604047c24 */ /* 0x002fe2000f8e0207 */
[----:B--2---:R-:W-:-:S06]  /*00b0*/  UIADD3 UR4, UPT, UPT, UR4, UR5, URZ ;  /* 0x0000000504047290 */ /* 0x004fcc000fffe0ff */
[----:B------:R-:W-:Y:S01]  /*00c0*/  I2FP.F32.S32 R0, UR4 ;  /* 0x0000000400007c45 */ /* 0x000fe20008201400 */
[----:B0-----:R-:W-:-:S03]  /*00d0*/  FFMA R5, -R3, R2, 1 ;  /* 0x3f80000003057423 */ /* 0x001fc60000000102 */
[----:B------:R-:W0:Y:S01]  /*00e0*/  FCHK P0, R0, R3 ;  /* 0x0000000300007302 */ /* 0x000e220000000000 */
[----:B------:R-:W-:Y:S01]  /*00f0*/  FFMA R5, R2, R5, R2 ;  /* 0x0000000502057223 */ /* 0x000fe20000000002 */
[----:B------:R-:W-:-:S03]  /*0100*/  I2FP.F32.S32 R2, R4 ;  /* 0x0000000400027245 */ /* 0x000fc60000201400 */
[----:B------:R-:W-:-:S04]  /*0110*/  FFMA R6, R0, R5, RZ ;  /* 0x0000000500067223 */ /* 0x000fc800000000ff */
[----:B------:R-:W-:-:S04]  /*0120*/  FFMA R7, -R3, R6, R0 ;  /* 0x0000000603077223 */ /* 0x000fc80000000100 */
[----:B------:R-:W-:Y:S01]  /*0130*/  FFMA R5, R5, R7, R6 ;  /* 0x0000000705057223 */ /* 0x000fe20000000006 */
[----:B0-----:R-:W-:Y:S06]  /*0140*/  @!P0 BRA `(.L_x_0) ;  /* 0x00000000000c8947 */ /* 0x001fec0003800000 */
[----:B------:R-:W-:-:S07]  /*0150*/  MOV R6, 0x170 ;  /* 0x0000017000067802 */ /* 0x000fce0000000f00 */
[----:B------:R-:W-:Y:S05]  /*0160*/  CALL.REL.NOINC `($__internal_0_$__cuda_sm3x_div_rn_noftz_f32_slowpath) ;  /* 0x0000001c00087944 */ /* 0x000fea0003c00000 */
[----:B------:R-:W-:-:S07]  /*0170*/  IMAD.MOV.U32 R5, RZ, RZ, R0 ;  /* 0x000000ffff057224 */ /* 0x000fce00078e0000 */
.L_x_0:
[----:B------:R-:W0:Y:S01]  /*0180*/  FRND.CEIL R5, R5 ;  /* 0x0000000500057307 */ /* 0x000e220000209000 */
[----:B------:R-:W-:Y:S01]  /*0190*/  VIADD R3, R4, 0x1 ;  /* 0x0000000104037836 */ /* 0x000fe20000000000 */
[----:B------:R-:W1:Y:S01]  /*01a0*/  LDCU UR5, c[0x0][0x388] ;  /* 0x00007100ff0577ac */ /* 0x000e620008000800 */
[----:B------:R-:W2:Y:S01]  /*01b0*/  LDC R11, c[0x0][0x398] ;  /* 0x0000e600ff0b7b82 */ /* 0x000ea20000000800 */
[----:B------:R-:W-:Y:S01]  /*01c0*/  BSSY.RECONVERGENT B1, `(.L_x_1) ;  /* 0x000003b000017945 */ /* 0x000fe20003800200 */
[----:B------:R-:W3:Y:S01]  /*01d0*/  LDCU UR8, c[0x0][0x398] ;  /* 0x00007300ff0877ac */ /* 0x000ee20008000800 */
[----:B------:R-:W4:Y:S05]  /*01e0*/  LDCU.64 UR6, c[0x0][0x358] ;  /* 0x00006b00ff0677ac */ /* 0x000f2a0008000a00 */
[----:B------:R-:W2:Y:S01]  /*01f0*/  LDC.64 R6, c[0x0][0x380] ;  /* 0x0000e000ff067b82 */ /* 0x000ea20000000a00 */
[----:B------:R-:W1:Y:S01]  /*0200*/  LDCU UR9, c[0x0][0x388] ;  /* 0x00007100ff0977ac */ /* 0x000e620008000800 */
[----:B0-----:R-:W-:Y:S01]  /*0210*/  FMUL R0, R2, R5 ;  /* 0x0000000502007220 */ /* 0x001fe20000400000 */
[----:B------:R-:W-:-:S05]  /*0220*/  I2FP.F32.S32 R2, R3 ;  /* 0x0000000300027245 */ /* 0x000fca0000201400 */
[----:B------:R-:W0:Y:S01]  /*0230*/  LDC.64 R8, c[0x0][0x390] ;  /* 0x0000e400ff087b82 */ /* 0x000e220000000a00 */
[----:B------:R-:W1:Y:S01]  /*0240*/  F2I.TRUNC.NTZ R0, R0 ;  /* 0x0000000000007305 */ /* 0x000e62000020f100 */
[----:B------:R-:W-:-:S07]  /*0250*/  FMUL R12, R5, R2 ;  /* 0x00000002050c7220 */ /* 0x000fce0000400000 */
[----:B------:R-:W5:Y:S01]  /*0260*/  F2I.TRUNC.NTZ R2, R12 ;  /* 0x0000000c00027305 */ /* 0x000f62000020f100 */
[C---:B-1----:R-:W-:Y:S02]  /*0270*/  VIMNMX R3, PT, PT, R0.reuse, UR5, PT ;  /* 0x0000000500037c48 */ /* 0x042fe4000bfe0100 */
[C---:B---3--:R-:W-:Y:S02]  /*0280*/  VIADDMNMX R10, R0.reuse, -UR8, RZ, !PT ;  /* 0x80000008000a7c46 */ /* 0x048fe4000f8001ff */
[C---:B------:R-:W-:Y:S01]  /*0290*/  VIADDMNMX R5, R0.reuse, -UR5, RZ, !PT ;  /* 0x8000000500057c46 */ /* 0x040fe2000f8001ff */
[----:B------:R-:W-:Y:S01]  /*02a0*/  IMAD.IADD R18, R0, 0x1, -R3 ;  /* 0x0000000100127824 */ /* 0x000fe200078e0a03 */
[----:B----45:R-:W-:-:S07]  /*02b0*/  VIMNMX R2, PT, PT, R2, UR4, PT ;  /* 0x0000000402027c48 */ /* 0x030fce000bfe0100 */
.L_x_6:
[----:B--2---:R-:W-:Y:S01]  /*02c0*/  ISETP.GE.AND P0, PT, R18, R11, PT ;  /* 0x0000000b1200720c */ /* 0x004fe20003f06270 */
[----:B------:R-:W-:Y:S04]  /*02d0*/  BSSY.RECONVERGENT B2, `(.L_x_2) ;  /* 0x0000028000027945 */ /* 0x000fe80003800200 */
[----:B------:R-:W-:Y:S01]  /*02e0*/  BSSY.RELIABLE B0, `(.L_x_3) ;  /* 0x0000018000007945 */ /* 0x000fe20003800100 */
[----:B------:R-:W-:Y:S01]  /*02f0*/  IMAD.MOV.U32 R17, RZ, RZ, R3 ;  /* 0x000000ffff117224 */ /* 0x000fe200078e0003 */
[----:B------:R-:W-:Y:S01]  /*0300*/  ISETP.LT.OR P0, PT, R3, 0x1, P0 ;  /* 0x000000010300780c */ /* 0x000fe20000701670 */
[----:B------:R-:W-:-:S12]  /*0310*/  IMAD.MOV.U32 R16, RZ, RZ, R18 ;  /* 0x000000ffff107224 */ /* 0x000fd800078e0012 */
[----:B------:R-:W-:Y:S05]  /*0320*/  @P0 BRA `(.L_x_4) ;  /* 0x0000000000380947 */ /* 0x000fea0003800000 */
[----:B------:R-:W-:Y:S01]  /*0330*/  IADD3 R15, PT, PT, R3, -0x1, RZ ;  /* 0xffffffff030f7810 */ /* 0x000fe20007ffe0ff */
[----:B0-----:R-:W-:-:S04]  /*0340*/  IMAD.WIDE R12, R18, 0x4, R8 ;  /* 0x00000004120c7825 */ /* 0x001fc800078e0208 */
[----:B------:R-:W-:Y:S02]  /*0350*/  IMAD.WIDE.U32 R14, R15, 0x4, R6 ;  /* 0x000000040f0e7825 */ /* 0x000fe400078e0006 */
[----:B------:R-:W2:Y:S04]  /*0360*/  LDG.E R13, desc[UR6][R12.64] ;  /* 0x000000060c0d7981 */ /* 0x000ea8000c1e1900 */
[----:B------:R-:W2:Y:S02]  /*0370*/  LDG.E R14, desc[UR6][R14.64] ;  /* 0x000000060e0e7981 */ /* 0x000ea4000c1e1900 */
[----:B--2---:R-:W-:-:S13]  /*0380*/  ISETP.GT.AND P1, PT, R14, R13, PT ;  /* 0x0000000d0e00720c */ /* 0x004fda0003f24270 */
[----:B------:R-:W-:Y:S01]  /*0390*/  @P1 IADD3 R19, PT, PT, R3, 0x1, -R10 ;  /* 0x0000000103131810 */ /* 0x000fe20007ffe80a */
[----:B------:R-:W-:Y:S05]  /*03a0*/  @P1 BREAK.RELIABLE B0 ;  /* 0x0000000000001942 */ /* 0x000fea0003800100 */
[----:B------:R-:W-:Y:S01]  /*03b0*/  @P1 SHF.R.S32.HI R19, RZ, 0x1, R19 ;  /* 0x00000001ff131819 */ /* 0x000fe20000011413 */
[----:B------:R-:W-:Y:S01]  /*03c0*/  @P1 IMAD.MOV.U32 R5, RZ, RZ, R16 ;  /* 0x000000ffff051224 */ /* 0x000fe200078e0010 */
[----:B------:R-:W-:-:S03]  /*03d0*/  @P1 PLOP3.LUT P0, PT, PT, PT, PT, 0x8, 0x80 ;  /* 0x000000000080181c */ /* 0x000fc60003f0e170 */
[--C-:B------:R-:W-:Y:S02]  /*03e0*/  @P1 IMAD.IADD R3, R3, 0x1, -R19.reuse ;  /* 0x0000000103031824 */ /* 0x100fe400078e0a13 */
[----:B------:R-:W-:Y:S01]  /*03f0*/  @P1 IMAD.IADD R18, R18, 0x1, R19 ;  /* 0x0000000112121824 */ /* 0x000fe200078e0213 */
[----:B------:R-:W-:Y:S07]  /*0400*/  @P1 BRA `(.L_x_5) ;  /* 0x0000000000501947 */ /* 0x000fee0003800000 */
.L_x_4:
[----:B------:R-:W-:Y:S02]  /*0410*/  ISETP.GE.AND P1, PT, R3, UR9, PT ;  /* 0x0000000903007c0c */ /* 0x000fe4000bf26270 */
[----:B------:R-:W-:Y:S02]  /*0420*/  PLOP3.LUT P0, PT, PT, PT, PT, 0x80, 0x8 ;  /* 0x000000000008781c */ /* 0x000fe40003f0f070 */
[----:B------:R-:W-:-:S13]  /*0430*/  ISETP.LT.OR P1, PT, R18, 0x1, P1 ;  /* 0x000000011200780c */ /* 0x000fda0000f21670 */
[----:B------:R-:W-:Y:S05]  /*0440*/  @P1 BREAK.RELIABLE B0 ;  /* 0x0000000000001942 */ /* 0x000fea0003800100 */
[----:B------:R-:W-:Y:S05]  /*0450*/  @P1 BRA `(.L_x_5) ;  /* 0x00000000003c1947 */ /* 0x000fea0003800000 */
[----:B------:R-:W-:Y:S05]  /*0460*/  BSYNC.RELIABLE B0 ;  /* 0x0000000000007941 */ /* 0x000fea0003800100 */
.L_x_3:
[----:B------:R-:W-:Y:S02]  /*0470*/  VIADD R13, R16, 0xffffffff ;  /* 0xffffffff100d7836 */ /* 0x000fe40000000000 */
[----:B------:R-:W-:-:S04]  /*0480*/  IMAD.WIDE R14, R17, 0x4, R6 ;  /* 0x00000004110e7825 */ /* 0x000fc800078e0206 */
[----:B0-----:R-:W-:Y:S02]  /*0490*/  IMAD.WIDE.U32 R12, R13, 0x4, R8 ;  /* 0x000000040d0c7825 */ /* 0x001fe400078e0008 */
[----:B------:R-:W2:Y:S04]  /*04a0*/  LDG.E R15, desc[UR6][R14.64] ;  /* 0x000000060e0f7981 */ /* 0x000ea8000c1e1900 */
[----:B------:R-:W2:Y:S01]  /*04b0*/  LDG.E R12, desc[UR6][R12.64] ;  /* 0x000000060c0c7981 */ /* 0x000ea2000c1e1900 */
[----:B------:R-:W-:Y:S01]  /*04c0*/  IMAD.MOV.U32 R3, RZ, RZ, R17 ;  /* 0x000000ffff037224 */ /* 0x000fe200078e0011 */
[----:B--2---:R-:W-:-:S13]  /*04d0*/  ISETP.GE.AND P1, PT, R12, R15, PT ;  /* 0x0000000f0c00720c */ /* 0x004fda0003f26270 */
[----:B------:R-:W-:Y:S01]  /*04e0*/  @P1 IADD3 R18, PT, PT, R16, 0x1, -R5 ;  /* 0x0000000110121810 */ /* 0x000fe20007ffe805 */
[----:B------:R-:W-:Y:S01]  /*04f0*/  @P1 IMAD.MOV.U32 R10, RZ, RZ, R17 ;  /* 0x000000ffff0a1224 */ /* 0x000fe200078e0011 */
[----:B------:R-:W-:Y:S02]  /*0500*/  @P1 PLOP3.LUT P0, PT, PT, PT, PT, 0x8, 0x80 ;  /* 0x000000000080181c */ /* 0x000fe40003f0e170 */
[----:B------:R-:W-:Y:S02]  /*0510*/  @P1 SHF.R.S32.HI R19, RZ, 0x1, R18 ;  /* 0x00000001ff131819 */ /* 0x000fe40000011412 */
[----:B------:R-:W-:-:S03]  /*0520*/  MOV R18, R16 ;  /* 0x0000001000127202 */ /* 0x000fc60000000f00 */
[--C-:B------:R-:W-:Y:S02]  /*0530*/  @P1 IMAD.IADD R3, R17, 0x1, R19.reuse ;  /* 0x0000000111031824 */ /* 0x100fe400078e0213 */
[----:B------:R-:W-:-:S07]  /*0540*/  @P1 IMAD.IADD R18, R16, 0x1, -R19 ;  /* 0x0000000110121824 */ /* 0x000fce00078e0a13 */
.L_x_5:
[----:B------:R-:W-:Y:S05]  /*0550*/  BSYNC.RECONVERGENT B2 ;  /* 0x0000000000027941 */ /* 0x000fea0003800200 */
.L_x_2:
[----:B------:R-:W-:Y:S05]  /*0560*/  @!P0 BRA `(.L_x_6) ;  /* 0xfffffffc00548947 */ /* 0x000fea000383ffff */
[----:B------:R-:W-:Y:S05]  /*0570*/  BSYNC.RECONVERGENT B1 ;  /* 0x0000000000017941 */ /* 0x000fea0003800200 */
.L_x_1:
[----:B------:R-:W-:Y:S05]  /*0580*/  WARPSYNC.ALL ;  /* 0x0000000000007948 */ /* 0x000fea0003800000 */
[----:B------:R-:W1:Y:S01]  /*0590*/  LDCU UR5, c[0x0][0x388] ;  /* 0x00007100ff0577ac */ /* 0x000e620008000800 */
[----:B------:R-:W2:Y:S01]  /*05a0*/  LDC.64 R6, c[0x0][0x380] ;  /* 0x0000e000ff067b82 */ /* 0x000ea20000000a00 */
[----:B------:R-:W-:Y:S01]  /*05b0*/  BSSY.RECONVERGENT B2, `(.L_x_7) ;  /* 0x0000033000027945 */ /* 0x000fe20003800200 */
[C---:B------:R-:W-:Y:S01]  /*05c0*/  VIADDMNMX R16, R2.reuse, -R11, RZ, !PT ;  /* 0x8000000b02107246 */ /* 0x040fe200078001ff */
[----:B------:R-:W3:Y:S01]  /*05d0*/  LDCU UR9, c[0x0][0x388] ;  /* 0x00007100ff0977ac */ /* 0x000ee20008000800 */
[----:B------:R-:W4:Y:S04]  /*05e0*/  LDCU UR8, c[0x0][0x398] ;  /* 0x00007300ff0877ac */ /* 0x000f280008000800 */
[----:B0-----:R-:W0:Y:S01]  /*05f0*/  LDC.64 R8, c[0x0][0x390] ;  /* 0x0000e400ff087b82 */ /* 0x001e220000000a00 */
[----:B-1----:R-:W-:-:S02]  /*0600*/  VIMNMX R5, PT, PT, R2, UR5, PT ;  /* 0x0000000502057c48 */ /* 0x002fc4000bfe0100 */
[----:B------:R-:W-:-:S03]  /*0610*/  VIADDMNMX R15, R2, -UR5, RZ, !PT ;  /* 0x80000005020f7c46 */ /* 0x000fc6000f8001ff */
[----:B---34-:R-:W-:-:S07]  /*0620*/  IMAD.IADD R19, R2, 0x1, -R5 ;  /* 0x0000000102137824 */ /* 0x018fce00078e0a05 */
.L_x_12:
[----:B------:R-:W-:Y:S01]  /*0630*/  ISETP.GE.AND P0, PT, R19, UR8, PT ;  /* 0x0000000813007c0c */ /* 0x000fe2000bf06270 */
[----:B------:R-:W-:Y:S04]  /*0640*/  BSSY.RECONVERGENT B3, `(.L_x_8) ;  /* 0x0000028000037945 */ /* 0x000fe80003800200 */
[----:B------:R-:W-:Y:S01]  /*0650*/  BSSY.RELIABLE B1, `(.L_x_9) ;  /* 0x0000018000017945 */ /* 0x000fe20003800100 */
[----:B------:R-:W-:Y:S01]  /*0660*/  IMAD.MOV.U32 R17, RZ, RZ, R5 ;  /* 0x000000ffff117224 */ /* 0x000fe200078e0005 */
[----:B------:R-:W-:Y:S02]  /*0670*/  ISETP.LT.OR P0, PT, R5, 0x1, P0 ;  /* 0x000000010500780c */ /* 0x000fe40000701670 */
[----:B------:R-:W-:-:S11]  /*0680*/  MOV R14, R19 ;  /* 0x00000013000e7202 */ /* 0x000fd60000000f00 */
[----:B------:R-:W-:Y:S05]  /*0690*/  @P0 BRA `(.L_x_10) ;  /* 0x0000000000380947 */ /* 0x000fea0003800000 */
[----:B------:R-:W-:Y:S02]  /*06a0*/  VIADD R13, R5, 0xffffffff ;  /* 0xffffffff050d7836 */ /* 0x000fe40000000000 */
[----:B0-----:R-:W-:-:S04]  /*06b0*/  IMAD.WIDE R10, R19, 0x4, R8 ;  /* 0x00000004130a7825 */ /* 0x001fc800078e0208 */
[----:B--2---:R-:W-:Y:S02]  /*06c0*/  IMAD.WIDE.U32 R12, R13, 0x4, R6 ;  /* 0x000000040d0c7825 */ /* 0x004fe400078e0006 */
        /* <DEDUP_REMOVED lines=11> */
.L_x_10:
[----:B------:R-:W-:Y:S02]  /*0780*/  ISETP.GE.AND P1, PT, R5, UR9, PT ;  /* 0x0000000905007c0c */ /* 0x000fe4000bf26270 */
[----:B------:R-:W-:Y:S02]  /*0790*/  PLOP3.LUT P0, PT, PT, PT, PT, 0x80, 0x8 ;  /* 0x000000000008781c */ /* 0x000fe40003f0f070 */
[----:B------:R-:W-:-:S13]  /*07a0*/  ISETP.LT.OR P1, PT, R19, 0x1, P1 ;  /* 0x000000011300780c */ /* 0x000fda0000f21670 */
[----:B------:R-:W-:Y:S05]  /*07b0*/  @P1 BREAK.RELIABLE B1 ;  /* 0x0000000000011942 */ /* 0x000fea0003800100 */
[----:B------:R-:W-:Y:S05]  /*07c0*/  @P1 BRA `(.L_x_11) ;  /* 0x00000000003c1947 */ /* 0x000fea0003800000 */
[----:B------:R-:W-:Y:S05]  /*07d0*/  BSYNC.RELIABLE B1 ;  /* 0x0000000000017941 */ /* 0x000fea0003800100 */
.L_x_9:
[----:B------:R-:W-:Y:S02]  /*07e0*/  VIADD R11, R14, 0xffffffff ;  /* 0xffffffff0e0b7836 */ /* 0x000fe40000000000 */
[----:B--2---:R-:W-:-:S04]  /*07f0*/  IMAD.WIDE R12, R17, 0x4, R6 ;  /* 0x00000004110c7825 */ /* 0x004fc800078e0206 */
[----:B0-----:R-:W-:Y:S02]  /*0800*/  IMAD.WIDE.U32 R10, R11, 0x4, R8 ;  /* 0x000000040b0a7825 */ /* 0x001fe400078e0008 */
[----:B------:R-:W2:Y:S04]  /*0810*/  LDG.E R13, desc[UR6][R12.64] ;  /* 0x000000060c0d7981 */ /* 0x000ea8000c1e1900 */
[----:B------:R-:W2:Y:S01]  /*0820*/  LDG.E R10, desc[UR6][R10.64] ;  /* 0x000000060a0a7981 */ /* 0x000ea2000c1e1900 */
[----:B------:R-:W-:Y:S01]  /*0830*/  MOV R5, R17 ;  /* 0x0000001100057202 */ /* 0x000fe20000000f00 */
[----:B------:R-:W-:Y:S01]  /*0840*/  IMAD.MOV.U32 R19, RZ, RZ, R14 ;  /* 0x000000ffff137224 */ /* 0x000fe200078e000e */
[----:B--2---:R-:W-:-:S13]  /*0850*/  ISETP.GE.AND P1, PT, R10, R13, PT ;  /* 0x0000000d0a00720c */ /* 0x004fda0003f26270 */
[----:B------:R-:W-:Y:S01]  /*0860*/  @P1 IADD3 R18, PT, PT, R14, 0x1, -R15 ;  /* 0x000000010e121810 */ /* 0x000fe20007ffe80f */
[----:B------:R-:W-:Y:S01]  /*0870*/  @P1 IMAD.MOV.U32 R16, RZ, RZ, R17 ;  /* 0x000000ffff101224 */ /* 0x000fe200078e0011 */
[----:B------:R-:W-:Y:S02]  /*0880*/  @P1 PLOP3.LUT P0, PT, PT, PT, PT, 0x8, 0x80 ;  /* 0x000000000080181c */ /* 0x000fe40003f0e170 */
[----:B------:R-:W-:-:S05]  /*0890*/  @P1 SHF.R.S32.HI R18, RZ, 0x1, R18 ;  /* 0x00000001ff121819 */ /* 0x000fca0000011412 */
[--C-:B------:R-:W-:Y:S02]  /*08a0*/  @P1 IMAD.IADD R5, R17, 0x1, R18.reuse ;  /* 0x0000000111051824 */ /* 0x100fe400078e0212 */
[----:B------:R-:W-:-:S07]  /*08b0*/  @P1 IMAD.IADD R19, R14, 0x1, -R18 ;  /* 0x000000010e131824 */ /* 0x000fce00078e0a12 */
.L_x_11:
[----:B------:R-:W-:Y:S05]  /*08c0*/  BSYNC.RECONVERGENT B3 ;  /* 0x0000000000037941 */ /* 0x000fea0003800200 */
.L_x_8:
[----:B------:R-:W-:Y:S05]  /*08d0*/  @!P0 BRA `(.L_x_12) ;  /* 0xfffffffc00548947 */ /* 0x000fea000383ffff */
[----:B------:R-:W-:Y:S05]  /*08e0*/  BSYNC.RECONVERGENT B2 ;  /* 0x0000000000027941 */ /* 0x000fea0003800200 */
.L_x_7:
[----:B------:R-:W-:Y:S05]  /*08f0*/  WARPSYNC.ALL ;  /* 0x0000000000007948 */ /* 0x000fea0003800000 */
[----:B------:R-:W-:-:S13]  /*0900*/  ISETP.GE.AND P0, PT, R4, UR4, PT ;  /* 0x0000000404007c0c */ /* 0x000fda000bf06270 */
[----:B------:R-:W-:Y:S05]  /*0910*/  @P0 EXIT ;  /* 0x000000000000094d */ /* 0x000fea0003800000 */
[----:B------:R-:W-:Y:S01]  /*0920*/  IMAD.IADD R17, R0, 0x1, -R3 ;  /* 0x0000000100117824 */ /* 0x000fe200078e0a03 */
[----:B------:R-:W-:Y:S01]  /*0930*/  IADD3 R11, PT, PT, -R3, R5, RZ ;  /* 0x00000005030b7210 */ /* 0x000fe20007ffe1ff */
[----:B------:R-:W-:Y:S01]  /*0940*/  BSSY.RECONVERGENT B2, `(.L_x_13) ;  /* 0x0000022000027945 */ /* 0x000fe20003800200 */
[----:B------:R-:W-:Y:S01]  /*0950*/  CS2R R12, SRZ ;  /* 0x00000000000c7805 */ /* 0x000fe2000001ff00 */
[----:B------:R-:W-:Y:S01]  /*0960*/  IMAD.MOV.U32 R10, RZ, RZ, RZ ;  /* 0x000000ffff0a7224 */ /* 0x000fe200078e00ff */
[----:B------:R-:W-:-:S04]  /*0970*/  IADD3 R4, PT, PT, R2, -R17, -R5 ;  /* 0x8000001102047210 */ /* 0x000fc80007ffe805 */
[----:B--2---:R-:W-:-:S04]  /*0980*/  VIMNMX R6, PT, PT, R11, R4, PT ;  /* 0x000000040b067248 */ /* 0x004fc80003fe0100 */
[----:B------:R-:W-:-:S13]  /*0990*/  ISETP.GE.AND P0, PT, R6, 0x1, PT ;  /* 0x000000010600780c */ /* 0x000fda0003f06270 */
[----:B------:R-:W-:Y:S05]  /*09a0*/  @!P0 BRA `(.L_x_14) ;  /* 0x00000000006c8947 */ /* 0x000fea0003800000 */
[----:B0-----:R-:W0:Y:S01]  /*09b0*/  LDC.64 R8, c[0x0][0x390] ;  /* 0x0000e400ff087b82 */ /* 0x001e220000000a00 */
[----:B------:R-:W-:Y:S01]  /*09c0*/  CS2R R12, SRZ ;  /* 0x00000000000c7805 */ /* 0x000fe2000001ff00 */
[----:B------:R-:W-:-:S06]  /*09d0*/  IMAD.MOV.U32 R10, RZ, RZ, RZ ;  /* 0x000000ffff0a7224 */ /* 0x000fcc00078e00ff */
[----:B------:R-:W1:Y:S08]  /*09e0*/  LDC.64 R6, c[0x0][0x3a0] ;  /* 0x0000e800ff067b82 */ /* 0x000e700000000a00 */
[----:B------:R-:W2:Y:S01]  /*09f0*/  LDC.64 R14, c[0x0][0x380] ;  /* 0x0000e000ff0e7b82 */ /* 0x000ea20000000a00 */
[----:B0-----:R-:W-:-:S04]  /*0a00*/  IMAD.WIDE R8, R17, 0x4, R8 ;  /* 0x0000000411087825 */ /* 0x001fc800078e0208 */
[----:B-1----:R-:W-:-:S04]  /*0a10*/  IMAD.WIDE R6, R0, 0x4, R6 ;  /* 0x0000000400067825 */ /* 0x002fc800078e0206 */
[----:B--2---:R-:W-:-:S07]  /*0a20*/  IMAD.WIDE R14, R3, 0x4, R14 ;  /* 0x00000004030e7825 */ /* 0x004fce00078e020e */
.L_x_15:
[----:B------:R-:W-:-:S04]  /*0a30*/  IMAD.WIDE.U32 R18, R12, 0x4, R14 ;  /* 0x000000040c127825 */ /* 0x000fc800078e000e */
[----:B------:R-:W-:Y:S02]  /*0a40*/  IMAD.WIDE.U32 R16, R10, 0x4, R8 ;  /* 0x000000040a107825 */ /* 0x000fe400078e0008 */
[----:B------:R-:W2:Y:S04]  /*0a50*/  LDG.E R18, desc[UR6][R18.64] ;  /* 0x0000000612127981 */ /* 0x000ea8000c1e1900 */
[----:B------:R-:W2:Y:S01]  /*0a60*/  LDG.E R17, desc[UR6][R16.64] ;  /* 0x0000000610117981 */ /* 0x000ea2000c1e1900 */
[----:B------:R-:W-:-:S04]  /*0a70*/  IMAD.WIDE.U32 R20, R13, 0x4, R6 ;  /* 0x000000040d147825 */ /* 0x000fc800078e0006 */
[----:B------:R-:W-:Y:S02]  /*0a80*/  VIADD R22, R12, 0x1 ;  /* 0x000000010c167836 */ /* 0x000fe40000000000 */
[----:B------:R-:W-:Y:S02]  /*0a90*/  VIADD R23, R10, 0x1 ;  /* 0x000000010a177836 */ /* 0x000fe40000000000 */
[----:B------:R-:W-:Y:S01]  /*0aa0*/  VIADD R13, R13, 0x1 ;  /* 0x000000010d0d7836 */ /* 0x000fe20000000000 */
[CC--:B--2---:R-:W-:Y:S02]  /*0ab0*/  ISETP.GT.AND P1, PT, R18.reuse, R17.reuse, PT ;  /* 0x000000111200720c */ /* 0x0c4fe40003f24270 */
[CC--:B------:R-:W-:Y:S02]  /*0ac0*/  ISETP.GT.AND P0, PT, R18.reuse, R17.reuse, PT ;  /* 0x000000111200720c */ /* 0x0c0fe40003f04270 */
[----:B------:R-:W-:-:S05]  /*0ad0*/  VIMNMX R25, PT, PT, R18, R17, PT ;  /* 0x0000001112197248 */ /* 0x000fca0003fe0100 */
[----:B------:R1:W-:Y:S04]  /*0ae0*/  STG.E desc[UR6][R20.64], R25 ;  /* 0x0000001914007986 */ /* 0x0003e8000c101906 */
[----:B------:R-:W-:Y:S02]  /*0af0*/  @P1 IMAD.MOV R22, RZ, RZ, R12 ;  /* 0x000000ffff161224 */ /* 0x000fe400078e020c */
[----:B------:R-:W-:Y:S02]  /*0b00*/  @!P0 IADD3 R23, PT, PT, R10, RZ, RZ ;  /* 0x000000ff0a178210 */ /* 0x000fe40007ffe0ff */
[----:B------:R-:W-:Y:S01]  /*0b10*/  IMAD.MOV.U32 R12, RZ, RZ, R22 ;  /* 0x000000ffff0c7224 */ /* 0x000fe200078e0016 */
[----:B------:R-:W-:Y:S02]  /*0b20*/  ISETP.LT.AND P1, PT, R22, R11, PT ;  /* 0x0000000b1600720c */ /* 0x000fe40003f21270 */
[----:B------:R-:W-:Y:S01]  /*0b30*/  ISETP.GE.AND P0, PT, R23, R4, PT ;  /* 0x000000041700720c */ /* 0x000fe20003f06270 */
[----:B------:R-:W-:-:S12]  /*0b40*/  IMAD.MOV.U32 R10, RZ, RZ, R23 ;  /* 0x000000ffff0a7224 */ /* 0x000fd800078e0017 */
[----:B-1----:R-:W-:Y:S05]  /*0b50*/  @!P0 BRA P1, `(.L_x_15) ;  /* 0xfffffffc00b48947 */ /* 0x002fea000083ffff */
.L_x_14:
[----:B------:R-:W-:Y:S05]  /*0b60*/  BSYNC.RECONVERGENT B2 ;  /* 0x0000000000027941 */ /* 0x000fea0003800200 */
.L_x_13:
[----:B------:R-:W-:Y:S01]  /*0b70*/  ISETP.GE.AND P0, PT, R12, R11, PT ;  /* 0x0000000b0c00720c */ /* 0x000fe20003f06270 */
[----:B------:R-:W-:-:S12]  /*0b80*/  BSSY.RECONVERGENT B2, `(.L_x_16) ;  /* 0x0000091000027945 */ /* 0x000fd80003800200 */
[----:B------:R-:W-:Y:S05]  /*0b90*/  @P0 BRA `(.L_x_17) ;  /* 0x00000008003c0947 */ /* 0x000fea0003800000 */
[----:B0-----:R-:W-:Y:S01]  /*0ba0*/  IMAD.IADD R8, R3, 0x1, R12 ;  /* 0x0000000103087824 */ /* 0x001fe200078e020c */
[----:B------:R-:W-:Y:S03]  /*0bb0*/  BSSY.RECONVERGENT B3, `(.L_x_18) ;  /* 0x0000020000037945 */ /* 0x000fe60003800200 */
[C---:B------:R-:W-:Y:S01]  /*0bc0*/  IMAD.IADD R6, R5.reuse, 0x1, -R8 ;  /* 0x0000000105067824 */ /* 0x040fe200078e0a08 */
[----:B------:R-:W-:-:S04]  /*0bd0*/  IADD3 R7, PT, PT, -R5, R8, RZ ;  /* 0x0000000805077210 */ /* 0x000fc80007ffe1ff */
[----:B------:R-:W-:Y:S02]  /*0be0*/  LOP3.LUT P1, R18, R6, 0x3, RZ, 0xc0, !PT ;  /* 0x0000000306127812 */ /* 0x000fe4000782c0ff */
[----:B------:R-:W-:-:S11]  /*0bf0*/  ISETP.GT.U32.AND P0, PT, R7, -0x4, PT ;  /* 0xfffffffc0700780c */ /* 0x000fd60003f04070 */
[----:B------:R-:W-:Y:S05]  /*0c00*/  @!P1 BRA `(.L_x_19) ;  /* 0x0000000000689947 */ /* 0x000fea0003800000 */
[----:B------:R-:W0:Y:S01]  /*0c10*/  LDC.64 R8, c[0x0][0x380] ;  /* 0x0000e000ff087b82 */ /* 0x000e220000000a00 */
[----:B------:R-:W1:Y:S01]  /*0c20*/  LDCU.64 UR4, c[0x0][0x3a0] ;  /* 0x00007400ff0477ac */ /* 0x000e620008000a00 */
[----:B------:R-:W-:-:S04]  /*0c30*/  IMAD.WIDE.U32 R6, R13, 0x4, RZ ;  /* 0x000000040d067825 */ /* 0x000fc800078e00ff */
[----:B------:R-:W-:Y:S02]  /*0c40*/  IMAD.IADD R13, R13, 0x1, R18 ;  /* 0x000000010d0d7824 */ /* 0x000fe400078e0212 */
[----:B------:R-:W-:-:S03]  /*0c50*/  IMAD.WIDE R6, R0, 0x4, R6 ;  /* 0x0000000400067825 */ /* 0x000fc600078e0206 */
[----:B-1----:R-:W-:-:S04]  /*0c60*/  IADD3 R16, P1, PT, R6, UR4, RZ ;  /* 0x0000000406107c10 */ /* 0x002fc8000ff3e0ff */
[----:B------:R-:W-:Y:S01]  /*0c70*/  IADD3.X R17, PT, PT, R7, UR5, RZ, P1, !PT ;  /* 0x0000000507117c10 */ /* 0x000fe20008ffe4ff */
[----:B0-----:R-:W-:-:S04]  /*0c80*/  IMAD.WIDE.U32 R8, R12, 0x4, R8 ;  /* 0x000000040c087825 */ /* 0x001fc800078e0008 */
[----:B------:R-:W-:Y:S02]  /*0c90*/  IMAD.IADD R12, R12, 0x1, R18 ;  /* 0x000000010c0c7824 */ /* 0x000fe400078e0212 */
[----:B------:R-:W-:-:S04]  /*0ca0*/  IMAD.WIDE R8, R3, 0x4, R8 ;  /* 0x0000000403087825 */ /* 0x000fc800078e0208 */
[----:B------:R-:W-:Y:S02]  /*0cb0*/  IMAD.MOV.U32 R14, RZ, RZ, R8 ;  /* 0x000000ffff0e7224 */ /* 0x000fe400078e0008 */
[----:B------:R-:W-:Y:S02]  /*0cc0*/  IMAD.MOV.U32 R15, RZ, RZ, R9 ;  /* 0x000000ffff0f7224 */ /* 0x000fe400078e0009 */
[----:B------:R-:W-:-:S07]  /*0cd0*/  IMAD.MOV R8, RZ, RZ, -R18 ;  /* 0x000000ffff087224 */ /* 0x000fce00078e0a12 */
.L_x_20:
[----:B0-----:R-:W-:Y:S01]  /*0ce0*/  MOV R6, R14 ;  /* 0x0000000e00067202 */ /* 0x001fe20000000f00 */
[----:B------:R-:W-:-:S05]  /*0cf0*/  IMAD.MOV.U32 R7, RZ, RZ, R15 ;  /* 0x000000ffff077224 */ /* 0x000fca00078e000f */
[----:B------:R0:W2:Y:S01]  /*0d00*/  LDG.E R9, desc[UR6][R6.64] ;  /* 0x0000000606097981 */ /* 0x0000a2000c1e1900 */
[----:B------:R-:W-:Y:S01]  /*0d10*/  VIADD R8, R8, 0x1 ;  /* 0x0000000108087836 */ /* 0x000fe20000000000 */
[----:B------:R-:W-:-:S04]  /*0d20*/  IADD3 R14, P3, PT, R14, 0x4, RZ ;  /* 0x000000040e0e7810 */ /* 0x000fc80007f7e0ff */
[----:B------:R-:W-:Y:S02]  /*0d30*/  ISETP.NE.AND P1, PT, R8, RZ, PT ;  /* 0x000000ff0800720c */ /* 0x000fe40003f25270 */
[----:B------:R-:W-:Y:S01]  /*0d40*/  IADD3.X R15, PT, PT, RZ, R15, RZ, P3, !PT ;  /* 0x0000000fff0f7210 */ /* 0x000fe20001ffe4ff */
[----:B0-----:R-:W-:Y:S01]  /*0d50*/  IMAD.MOV.U32 R6, RZ, RZ, R16 ;  /* 0x000000ffff067224 */ /* 0x001fe200078e0010 */
[----:B------:R-:W-:Y:S01]  /*0d60*/  IADD3 R16, P2, PT, R16, 0x4, RZ ;  /* 0x0000000410107810 */ /* 0x000fe20007f5e0ff */
[----:B------:R-:W-:-:S04]  /*0d70*/  IMAD.MOV.U32 R7, RZ, RZ, R17 ;  /* 0x000000ffff077224 */ /* 0x000fc800078e0011 */
[----:B------:R-:W-:Y:S01]  /*0d80*/  IMAD.X R17, RZ, RZ, R17, P2 ;  /* 0x000000ffff117224 */ /* 0x000fe200010e0611 */
[----:B--2---:R0:W-:Y:S03]  /*0d90*/  STG.E desc[UR6][R6.64], R9 ;  /* 0x0000000906007986 */ /* 0x0041e6000c101906 */
[----:B------:R-:W-:Y:S05]  /*0da0*/  @P1 BRA `(.L_x_20) ;  /* 0xfffffffc00cc1947 */ /* 0x000fea000383ffff */
.L_x_19:
[----:B------:R-:W-:Y:S05]  /*0db0*/  BSYNC.RECONVERGENT B3 ;  /* 0x0000000000037941 */ /* 0x000fea0003800200 */
.L_x_18:
[----:B------:R-:W-:Y:S05]  /*0dc0*/  @P0 BRA `(.L_x_17) ;  /* 0x0000000400b00947 */ /* 0x000fea0003800000 */
[----:B0-----:R-:W0:Y:S01]  /*0dd0*/  LDC.64 R8, c[0x0][0x380] ;  /* 0x0000e000ff087b82 */ /* 0x001e220000000a00 */
[----:B------:R-:W1:Y:S01]  /*0de0*/  LDCU.64 UR4, c[0x0][0x3a0] ;  /* 0x00007400ff0477ac */ /* 0x000e620008000a00 */
[----:B------:R-:W-:Y:S01]  /*0df0*/  IMAD.WIDE.U32 R6, R13, 0x4, RZ ;  /* 0x000000040d067825 */ /* 0x000fe200078e00ff */
[----:B------:R-:W-:Y:S03]  /*0e00*/  BSSY.RECONVERGENT B3, `(.L_x_21) ;  /* 0x000003d000037945 */ /* 0x000fe60003800200 */
[----:B------:R-:W-:Y:S02]  /*0e10*/  IMAD.IADD R14, R11, 0x1, -R12 ;  /* 0x000000010b0e7824 */ /* 0x000fe400078e0a0c */
[----:B------:R-:W-:-:S03]  /*0e20*/  IMAD.WIDE R6, R0, 0x4, R6 ;  /* 0x0000000400067825 */ /* 0x000fc600078e0206 */
[----:B------:R-:W-:Y:S02]  /*0e30*/  ISETP.GT.AND P1, PT, R14, 0xc, PT ;  /* 0x0000000c0e00780c */ /* 0x000fe40003f24270 */
[----:B-1----:R-:W-:-:S04]  /*0e40*/  IADD3 R6, P3, PT, R6, UR4, RZ ;  /* 0x0000000406067c10 */ /* 0x002fc8000ff7e0ff */
[----:B------:R-:W-:Y:S01]  /*0e50*/  IADD3 R6, P2, PT, R6, 0x8, RZ ;  /* 0x0000000806067810 */ /* 0x000fe20007f5e0ff */
[----:B0-----:R-:W-:-:S03]  /*0e60*/  IMAD.WIDE R8, R3, 0x4, R8 ;  /* 0x0000000403087825 */ /* 0x001fc600078e0208 */
[----:B------:R-:W-:Y:S02]  /*0e70*/  IADD3.X R7, PT, PT, RZ, UR5, R7, P2, P3 ;  /* 0x00000005ff077c10 */ /* 0x000fe400097e6407 */
[----:B------:R-:W-:-:S05]  /*0e80*/  IADD3 R8, P0, PT, R8, 0x8, RZ ;  /* 0x0000000808087810 */ /* 0x000fca0007f1e0ff */
[----:B------:R-:W-:Y:S01]  /*0e90*/  IMAD.X R9, RZ, RZ, R9, P0 ;  /* 0x000000ffff097224 */ /* 0x000fe200000e0609 */
[----:B------:R-:W-:Y:S01]  /*0ea0*/  PLOP3.LUT P0, PT, PT, PT, PT, 0x80, 0x8 ;  /* 0x000000000008781c */ /* 0x000fe20003f0f070 */
[----:B------:R-:W-:-:S12]  /*0eb0*/  @!P1 BRA `(.L_x_22) ;  /* 0x0000000000c49947 */ /* 0x000fd80003800000 */
[----:B------:R-:W-:Y:S01]  /*0ec0*/  PLOP3.LUT P0, PT, PT, PT, PT, 0x8, 0x80 ;  /* 0x000000000080781c */ /* 0x000fe20003f0e170 */
[----:B------:R-:W-:-:S12]  /*0ed0*/  VIADD R19, R11, 0xfffffff4 ;  /* 0xfffffff40b137836 */ /* 0x000fd80000000000 */
.L_x_23:
[----:B------:R-:W-:-:S05]  /*0ee0*/  IMAD.WIDE R14, R12, 0x4, R8 ;  /* 0x000000040c0e7825 */ /* 0x000fca00078e0208 */
[----:B------:R-:W2:Y:S04]  /*0ef0*/  LDG.E R21, desc[UR6][R14.64+-0x8] ;  /* 0xfffff8060e157981 */ /* 0x000ea8000c1e1900 */
[----:B--2---:R0:W-:Y:S04]  /*0f00*/  STG.E desc[UR6][R6.64+-0x8], R21 ;  /* 0xfffff81506007986 */ /* 0x0041e8000c101906 */
[----:B------:R-:W2:Y:S04]  /*0f10*/  LDG.E R23, desc[UR6][R14.64+-0x4] ;  /* 0xfffffc060e177981 */ /* 0x000ea8000c1e1900 */
[----:B--2---:R1:W-:Y:S04]  /*0f20*/  STG.E desc[UR6][R6.64+-0x4], R23 ;  /* 0xfffffc1706007986 */ /* 0x0043e8000c101906 */
[----:B------:R-:W2:Y:S01]  /*0f30*/  LDG.E R25, desc[UR6][R14.64] ;  /* 0x000000060e197981 */ /* 0x000ea2000c1e1900 */
[----:B------:R-:W-:-:S03]  /*0f40*/  VIADD R17, R12, 0x4 ;  /* 0x000000040c117836 */ /* 0x000fc60000000000 */
[----:B--2---:R2:W-:Y:S04]  /*0f50*/  STG.E desc[UR6][R6.64], R25 ;  /* 0x0000001906007986 */ /* 0x0045e8000c101906 */
[----:B------:R-:W3:Y:S01]  /*0f60*/  LDG.E R27, desc[UR6][R14.64+0x4] ;  /* 0x000004060e1b7981 */ /* 0x000ee2000c1e1900 */
[----:B------:R-:W-:-:S03]  /*0f70*/  IMAD.WIDE R16, R17, 0x4, R8 ;  /* 0x0000000411107825 */ /* 0x000fc600078e0208 */
[----:B---3--:R3:W-:Y:S04]  /*0f80*/  STG.E desc[UR6][R6.64+0x4], R27 ;  /* 0x0000041b06007986 */ /* 0x0087e8000c101906 */
[----:B------:R-:W4:Y:S04]  /*0f90*/  LDG.E R29, desc[UR6][R16.64+-0x8] ;  /* 0xfffff806101d7981 */ /* 0x000f28000c1e1900 */
[----:B----4-:R4:W-:Y:S04]  /*0fa0*/  STG.E desc[UR6][R6.64+0x8], R29 ;  /* 0x0000081d06007986 */ /* 0x0109e8000c101906 */
[----:B0-----:R-:W5:Y:S04]  /*0fb0*/  LDG.E R21, desc[UR6][R16.64+-0x4] ;  /* 0xfffffc0610157981 */ /* 0x001f68000c1e1900 */
[----:B-----5:R0:W-:Y:S04]  /*0fc0*/  STG.E desc[UR6][R6.64+0xc], R21 ;  /* 0x00000c1506007986 */ /* 0x0201e8000c101906 */
[----:B-1----:R-:W5:Y:S01]  /*0fd0*/  LDG.E R23, desc[UR6][R16.64] ;  /* 0x0000000610177981 */ /* 0x002f62000c1e1900 */
[----:B------:R-:W-:-:S03]  /*0fe0*/  IADD3 R15, PT, PT, R12, 0x8, RZ ;  /* 0x000000080c0f7810 */ /* 0x000fc60007ffe0ff */
[----:B-----5:R1:W-:Y:S04]  /*0ff0*/  STG.E desc[UR6][R6.64+0x10], R23 ;  /* 0x0000101706007986 */ /* 0x0203e8000c101906 */
[----:B--2---:R-:W2:Y:S01]  /*1000*/  LDG.E R25, desc[UR6][R16.64+0x4] ;  /* 0x0000040610197981 */ /* 0x004ea2000c1e1900 */
[----:B------:R-:W-:-:S03]  /*1010*/  IMAD.WIDE R14, R15, 0x4, R8 ;  /* 0x000000040f0e7825 */ /* 0x000fc600078e0208 */
[----:B--2---:R2:W-:Y:S04]  /*1020*/  STG.E desc[UR6][R6.64+0x14], R25 ;  /* 0x0000141906007986 */ /* 0x0045e8000c101906 */
[----:B---3--:R-:W3:Y:S04]  /*1030*/  LDG.E R27, desc[UR6][R14.64+-0x8] ;  /* 0xfffff8060e1b7981 */ /* 0x008ee8000c1e1900 */
[----:B---3--:R3:W-:Y:S04]  /*1040*/  STG.E desc[UR6][R6.64+0x18], R27 ;  /* 0x0000181b06007986 */ /* 0x0087e8000c101906 */
[----:B----4-:R-:W4:Y:S04]  /*1050*/  LDG.E R29, desc[UR6][R14.64+-0x4] ;  /* 0xfffffc060e1d7981 */ /* 0x010f28000c1e1900 */
[----:B----4-:R4:W-:Y:S04]  /*1060*/  STG.E desc[UR6][R6.64+0x1c], R29 ;  /* 0x00001c1d06007986 */ /* 0x0109e8000c101906 */
[----:B0-----:R-:W5:Y:S01]  /*1070*/  LDG.E R21, desc[UR6][R14.64] ;  /* 0x000000060e157981 */ /* 0x001f62000c1e1900 */
[----:B------:R-:W-:-:S03]  /*1080*/  VIADD R17, R12, 0xc ;  /* 0x0000000c0c117836 */ /* 0x000fc60000000000 */
[----:B-----5:R0:W-:Y:S04]  /*1090*/  STG.E desc[UR6][R6.64+0x20], R21 ;  /* 0x0000201506007986 */ /* 0x0201e8000c101906 */
[----:B-1----:R-:W5:Y:S01]  /*10a0*/  LDG.E R23, desc[UR6][R14.64+0x4] ;  /* 0x000004060e177981 */ /* 0x002f62000c1e1900 */
[----:B------:R-:W-:-:S03]  /*10b0*/  IMAD.WIDE R16, R17, 0x4, R8 ;  /* 0x0000000411107825 */ /* 0x000fc600078e0208 */
[----:B-----5:R-:W-:Y:S04]  /*10c0*/  STG.E desc[UR6][R6.64+0x24], R23 ;  /* 0x0000241706007986 */ /* 0x020fe8000c101906 */
[----:B--2---:R-:W2:Y:S04]  /*10d0*/  LDG.E R25, desc[UR6][R16.64+-0x8] ;  /* 0xfffff80610197981 */ /* 0x004ea8000c1e1900 */
[----:B--2---:R-:W-:Y:S04]  /*10e0*/  STG.E desc[UR6][R6.64+0x28], R25 ;  /* 0x0000281906007986 */ /* 0x004fe8000c101906 */
[----:B---3--:R-:W2:Y:S04]  /*10f0*/  LDG.E R27, desc[UR6][R16.64+-0x4] ;  /* 0xfffffc06101b7981 */ /* 0x008ea8000c1e1900 */
[----:B--2---:R-:W-:Y:S04]  /*1100*/  STG.E desc[UR6][R6.64+0x2c], R27 ;  /* 0x00002c1b06007986 */ /* 0x004fe8000c101906 */
[----:B----4-:R-:W2:Y:S01]  /*1110*/  LDG.E R29, desc[UR6][R16.64] ;  /* 0x00000006101d7981 */ /* 0x010ea2000c1e1900 */
[----:B------:R-:W-:-:S05]  /*1120*/  VIADD R12, R12, 0x10 ;  /* 0x000000100c0c7836 */ /* 0x000fca0000000000 */
[----:B------:R-:W-:Y:S01]  /*1130*/  ISETP.GE.AND P1, PT, R12, R19, PT ;  /* 0x000000130c00720c */ /* 0x000fe20003f26270 */
[----:B--2---:R-:W-:Y:S04]  /*1140*/  STG.E desc[UR6][R6.64+0x30], R29 ;  /* 0x0000301d06007986 */ /* 0x004fe8000c101906 */
[----:B0-----:R-:W2:Y:S01]  /*1150*/  LDG.E R21, desc[UR6][R16.64+0x4] ;  /* 0x0000040610157981 */ /* 0x001ea2000c1e1900 */
[----:B------:R-:W-:Y:S01]  /*1160*/  IADD3 R14, P2, PT, R6, 0x40, RZ ;  /* 0x00000040060e7810 */ /* 0x000fe20007f5e0ff */
[----:B------:R-:W-:-:S04]  /*1170*/  VIADD R13, R13, 0x10 ;  /* 0x000000100d0d7836 */ /* 0x000fc80000000000 */
[----:B------:R-:W-:Y:S01]  /*1180*/  IMAD.X R15, RZ, RZ, R7, P2 ;  /* 0x000000ffff0f7224 */ /* 0x000fe200010e0607 */
[----:B--2---:R0:W-:Y:S02]  /*1190*/  STG.E desc[UR6][R6.64+0x34], R21 ;  /* 0x0000341506007986 */ /* 0x0041e4000c101906 */
[----:B0-----:R-:W-:Y:S01]  /*11a0*/  MOV R6, R14 ;  /* 0x0000000e00067202 */ /* 0x001fe20000000f00 */
[----:B------:R-:W-:Y:S01]  /*11b0*/  IMAD.MOV.U32 R7, RZ, RZ, R15 ;  /* 0x000000ffff077224 */ /* 0x000fe200078e000f */
[----:B------:R-:W-:Y:S06]  /*11c0*/  @!P1 BRA `(.L_x_23) ;  /* 0xfffffffc00449947 */ /* 0x000fec000383ffff */
.L_x_22:
[----:B------:R-:W-:Y:S05]  /*11d0*/  BSYNC.RECONVERGENT B3 ;  /* 0x0000000000037941 */ /* 0x000fea0003800200 */
.L_x_21:
[----:B------:R-:W-:Y:S01]  /*11e0*/  IMAD.IADD R14, R11, 0x1, -R12 ;  /* 0x000000010b0e7824 */ /* 0x000fe200078e0a0c */
[----:B------:R-:W-:Y:S04]  /*11f0*/  BSSY.RECONVERGENT B3, `(.L_x_24) ;  /* 0x000001d000037945 */ /* 0x000fe80003800200 */
[----:B------:R-:W-:-:S13]  /*1200*/  ISETP.GT.AND P1, PT, R14, 0x4, PT ;  /* 0x000000040e00780c */ /* 0x000fda0003f24270 */
[----:B------:R-:W-:Y:S05]  /*1210*/  @!P1 BRA `(.L_x_25) ;  /* 0x0000000000689947 */ /* 0x000fea0003800000 */
        /* <DEDUP_REMOVED lines=10> */
[----:B---3--:R-:W-:Y:S04]  /*12c0*/  STG.E desc[UR6][R6.64+0x4], R25 ;  /* 0x0000041906007986 */ /* 0x008fe8000c101906 */
[----:B------:R-:W3:Y:S04]  /*12d0*/  LDG.E R27, desc[UR6][R16.64+-0x8] ;  /* 0xfffff806101b7981 */ /* 0x000ee8000c1e1900 */
[----:B---3--:R-:W-:Y:S04]  /*12e0*/  STG.E desc[UR6][R6.64+0x8], R27 ;  /* 0x0000081b06007986 */ /* 0x008fe8000c101906 */
[----:B0-----:R-:W3:Y:S04]  /*12f0*/  LDG.E R19, desc[UR6][R16.64+-0x4] ;  /* 0xfffffc0610137981 */ /* 0x001ee8000c1e1900 */
[----:B---3--:R-:W-:Y:S04]  /*1300*/  STG.E desc[UR6][R6.64+0xc], R19 ;  /* 0x00000c1306007986 */ /* 0x008fe8000c101906 */
[----:B-1----:R-:W3:Y:S01]  /*1310*/  LDG.E R21, desc[UR6][R16.64] ;  /* 0x0000000610157981 */ /* 0x002ee2000c1e1900 */
[----:B------:R-:W-:-:S03]  /*1320*/  IADD3 R14, P1, PT, R6, 0x20, RZ ;  /* 0x00000020060e7810 */ /* 0x000fc60007f3e0ff */
[----:B---3--:R-:W-:Y:S04]  /*1330*/  STG.E desc[UR6][R6.64+0x10], R21 ;  /* 0x0000101506007986 */ /* 0x008fe8000c101906 */
[----:B--2---:R-:W2:Y:S01]  /*1340*/  LDG.E R23, desc[UR6][R16.64+0x4] ;  /* 0x0000040610177981 */ /* 0x004ea2000c1e1900 */
[----:B------:R-:W-:Y:S01]  /*1350*/  IMAD.X R15, RZ, RZ, R7, P1 ;  /* 0x000000ffff0f7224 */ /* 0x000fe200008e0607 */
[----:B------:R-:W-:Y:S01]  /*1360*/  PLOP3.LUT P0, PT, PT, PT, PT, 0x8, 0x80 ;  /* 0x000000000080781c */ /* 0x000fe20003f0e170 */
[----:B------:R-:W-:Y:S01]  /*1370*/  VIADD R12, R12, 0x8 ;  /* 0x000000080c0c7836 */ /* 0x000fe20000000000 */
[----:B------:R-:W-:Y:S01]  /*1380*/  IADD3 R13, PT, PT, R13, 0x8, RZ ;  /* 0x000000080d0d7810 */ /* 0x000fe20007ffe0ff */
[----:B--2---:R0:W-:Y:S02]  /*1390*/  STG.E desc[UR6][R6.64+0x14], R23 ;  /* 0x0000141706007986 */ /* 0x0041e4000c101906 */
[----:B0-----:R-:W-:-:S02]  /*13a0*/  IMAD.MOV.U32 R6, RZ, RZ, R14 ;  /* 0x000000ffff067224 */ /* 0x001fc400078e000e */
[----:B------:R-:W-:-:S07]  /*13b0*/  IMAD.MOV.U32 R7, RZ, RZ, R15 ;  /* 0x000000ffff077224 */ /* 0x000fce00078e000f */
.L_x_25:
[----:B------:R-:W-:Y:S05]  /*13c0*/  BSYNC.RECONVERGENT B3 ;  /* 0x0000000000037941 */ /* 0x000fea0003800200 */
.L_x_24:
[----:B------:R-:W-:-:S13]  /*13d0*/  ISETP.LT.OR P0, PT, R12, R11, P0 ;  /* 0x0000000b0c00720c */ /* 0x000fda0000701670 */
[----:B------:R-:W-:Y:S05]  /*13e0*/  @!P0 BRA `(.L_x_17) ;  /* 0x0000000000288947 */ /* 0x000fea0003800000 */
[----:B------:R-:W-:-:S05]  /*13f0*/  IMAD.WIDE R8, R12, 0x4, R8 ;  /* 0x000000040c087825 */ /* 0x000fca00078e0208 */
[----:B------:R-:W2:Y:S04]  /*1400*/  LDG.E R11, desc[UR6][R8.64+-0x8] ;  /* 0xfffff806080b7981 */ /* 0x000ea8000c1e1900 */
[----:B--2---:R1:W-:Y:S04]  /*1410*/  STG.E desc[UR6][R6.64+-0x8], R11 ;  /* 0xfffff80b06007986 */ /* 0x0043e8000c101906 */
[----:B------:R-:W2:Y:S04]  /*1420*/  LDG.E R15, desc[UR6][R8.64+-0x4] ;  /* 0xfffffc06080f7981 */ /* 0x000ea8000c1e1900 */
[----:B--2---:R1:W-:Y:S04]  /*1430*/  STG.E desc[UR6][R6.64+-0x4], R15 ;  /* 0xfffffc0f06007986 */ /* 0x0043e8000c101906 */
[----:B------:R-:W2:Y:S04]  /*1440*/  LDG.E R17, desc[UR6][R8.64] ;  /* 0x0000000608117981 */ /* 0x000ea8000c1e1900 */
[----:B--2---:R1:W-:Y:S04]  /*1450*/  STG.E desc[UR6][R6.64], R17 ;  /* 0x0000001106007986 */ /* 0x0043e8000c101906 */
[----:B------:R-:W2:Y:S01]  /*1460*/  LDG.E R19, desc[UR6][R8.64+0x4] ;  /* 0x0000040608137981 */ /* 0x000ea2000c1e1900 */
[----:B------:R-:W-:-:S03]  /*1470*/  VIADD R13, R13, 0x4 ;  /* 0x000000040d0d7836 */ /* 0x000fc60000000000 */
[----:B--2---:R1:W-:Y:S04]  /*1480*/  STG.E desc[UR6][R6.64+0x4], R19 ;  /* 0x0000041306007986 */ /* 0x0043e8000c101906 */
.L_x_17:
[----:B------:R-:W-:Y:S05]  /*1490*/  BSYNC.RECONVERGENT B2 ;  /* 0x0000000000027941 */ /* 0x000fea0003800200 */
.L_x_16:
[----:B------:R-:W-:-:S13]  /*14a0*/  ISETP.GE.AND P0, PT, R10, R4, PT ;  /* 0x000000040a00720c */ /* 0x000fda0003f06270 */
[----:B------:R-:W-:Y:S05]  /*14b0*/  @P0 EXIT ;  /* 0x000000000000094d */ /* 0x000fea0003800000 */
[----:B01----:R-:W-:Y:S01]  /*14c0*/  IADD3 R7, PT, PT, R2, R3, RZ ;  /* 0x0000000302077210 */ /* 0x003fe20007ffe0ff */
[----:B------:R-:W-:Y:S01]  /*14d0*/  BSSY.RECONVERGENT B2, `(.L_x_26) ;  /* 0x000001e000027945 */ /* 0x000fe20003800200 */
[C-C-:B------:R-:W-:Y:S01]  /*14e0*/  IADD3 R2, PT, PT, R5.reuse, R0, R10.reuse ;  /* 0x0000000005027210 */ /* 0x140fe20007ffe00a */
[----:B------:R-:W-:-:S04]  /*14f0*/  IMAD.IADD R5, R5, 0x1, R10 ;  /* 0x0000000105057824 */ /* 0x000fc800078e020a */
[----:B------:R-:W-:Y:S01]  /*1500*/  IMAD.IADD R2, R7, 0x1, -R2 ;  /* 0x0000000107027824 */ /* 0x000fe200078e0a02 */
[----:B------:R-:W-:-:S04]  /*1510*/  IADD3 R5, PT, PT, R5, R0, -R7 ;  /* 0x0000000005057210 */ /* 0x000fc80007ffe807 */
[----:B------:R-:W-:Y:S02]  /*1520*/  LOP3.LUT P1, R2, R2, 0x3, RZ, 0xc0, !PT ;  /* 0x0000000302027812 */ /* 0x000fe4000782c0ff */
[----:B------:R-:W-:-:S11]  /*1530*/  ISETP.GT.U32.AND P0, PT, R5, -0x4, PT ;  /* 0xfffffffc0500780c */ /* 0x000fd60003f04070 */
[----:B------:R-:W-:Y:S05]  /*1540*/  @!P1 BRA `(.L_x_27) ;  /* 0x0000000000589947 */ /* 0x000fea0003800000 */
[----:B------:R-:W0:Y:S01]  /*1550*/  LDCU.64 UR4, c[0x0][0x390] ;  /* 0x00007200ff0477ac */ /* 0x000e220008000a00 */
[----:B------:R-:W-:Y:S01]  /*1560*/  IMAD.WIDE R6, R0, 0x4, RZ ;  /* 0x0000000400067825 */ /* 0x000fe200078e02ff */
[----:B------:R-:W1:Y:S03]  /*1570*/  LDCU.64 UR8, c[0x0][0x3a0] ;  /* 0x00007400ff0877ac */ /* 0x000e660008000a00 */
[----:B------:R-:W-:-:S04]  /*1580*/  IMAD.WIDE R14, R3, 0x4, RZ ;  /* 0x00000004030e7825 */ /* 0x000fc800078e02ff */
[----:B------:R-:W-:-:S04]  /*1590*/  IMAD.WIDE.U32 R8, R13, 0x4, R6 ;  /* 0x000000040d087825 */ /* 0x000fc800078e0006 */
[--C-:B------:R-:W-:Y:S02]  /*15a0*/  IMAD.IADD R13, R13, 0x1, R2.reuse ;  /* 0x000000010d0d7824 */ /* 0x100fe400078e0202 */
[----:B------:R-:W-:Y:S01]  /*15b0*/  IMAD.MOV R2, RZ, RZ, -R2 ;  /* 0x000000ffff027224 */ /* 0x000fe200078e0a02 */
[----:B0-----:R-:W-:Y:S02]  /*15c0*/  IADD3 R6, P2, P3, -R14, UR4, R6 ;  /* 0x000000040e067c10 */ /* 0x001fe4000fb5e106 */
[----:B-1----:R-:W-:Y:S02]  /*15d0*/  IADD3 R11, P1, PT, R8, UR8, RZ ;  /* 0x00000008080b7c10 */ /* 0x002fe4000ff3e0ff */
[----:B------:R-:W-:Y:S02]  /*15e0*/  IADD3.X R7, PT, PT, ~R15, UR5, R7, P2, P3 ;  /* 0x000000050f077c10 */ /* 0x000fe400097e6507 */
[----:B------:R-:W-:-:S09]  /*15f0*/  IADD3.X R12, PT, PT, R9, UR9, RZ, P1, !PT ;  /* 0x00000009090c7c10 */ /* 0x000fd20008ffe4ff */
.L_x_28:
[----:B0-----:R-:W-:-:S05]  /*1600*/  IMAD.WIDE R8, R10, 0x4, R6 ;  /* 0x000000040a087825 */ /* 0x001fca00078e0206 */
[----:B------:R0:W2:Y:S01]  /*1610*/  LDG.E R5, desc[UR6][R8.64] ;  /* 0x0000000608057981 */ /* 0x0000a2000c1e1900 */
[----:B------:R-:W-:Y:S02]  /*1620*/  VIADD R2, R2, 0x1 ;  /* 0x0000000102027836 */ /* 0x000fe40000000000 */
[----:B------:R-:W-:-:S03]  /*1630*/  VIADD R10, R10, 0x1 ;  /* 0x000000010a0a7836 */ /* 0x000fc60000000000 */
[----:B------:R-:W-:Y:S02]  /*1640*/  ISETP.NE.AND P1, PT, R2, RZ, PT ;  /* 0x000000ff0200720c */ /* 0x000fe40003f25270 */
[----:B0-----:R-:W-:Y:S01]  /*1650*/  MOV R8, R11 ;  /* 0x0000000b00087202 */ /* 0x001fe20000000f00 */
[----:B------:R-:W-:Y:S01]  /*1660*/  IMAD.MOV.U32 R9, RZ, RZ, R12 ;  /* 0x000000ffff097224 */ /* 0x000fe200078e000c */
[----:B------:R-:W-:-:S05]  /*1670*/  IADD3 R11, P2, PT, R11, 0x4, RZ ;  /* 0x000000040b0b7810 */ /* 0x000fca0007f5e0ff */
[----:B------:R-:W-:Y:S01]  /*1680*/  IMAD.X R12, RZ, RZ, R12, P2 ;  /* 0x000000ffff0c7224 */ /* 0x000fe200010e060c */
[----:B--2---:R0:W-:Y:S03]  /*1690*/  STG.E desc[UR6][R8.64], R5 ;  /* 0x0000000508007986 */ /* 0x0041e6000c101906 */
[----:B------:R-:W-:Y:S05]  /*16a0*/  @P1 BRA `(.L_x_28) ;  /* 0xfffffffc00d41947 */ /* 0x000fea000383ffff */
.L_x_27:
[----:B------:R-:W-:Y:S05]  /*16b0*/  BSYNC.RECONVERGENT B2 ;  /* 0x0000000000027941 */ /* 0x000fea0003800200 */
.L_x_26:
[----:B------:R-:W-:Y:S05]  /*16c0*/  @P0 EXIT ;  /* 0x000000000000094d */ /* 0x000fea0003800000 */
[----:B------:R-:W1:Y:S01]  /*16d0*/  LDCU.64 UR4, c[0x0][0x390] ;  /* 0x00007200ff0477ac */ /* 0x000e620008000a00 */
[----:B------:R-:W-:Y:S01]  /*16e0*/  IMAD.WIDE R6, R0, 0x4, RZ ;  /* 0x0000000400067825 */ /* 0x000fe200078e02ff */
[----:B------:R-:W-:Y:S01]  /*16f0*/  IADD3 R0, PT, PT, R4, -R10, RZ ;  /* 0x8000000a04007210 */ /* 0x000fe20007ffe0ff */
[----:B------:R-:W-:Y:S01]  /*1700*/  BSSY.RECONVERGENT B2, `(.L_x_29) ;  /* 0x000003e000027945 */ /* 0x000fe20003800200 */
[----:B------:R-:W2:Y:S01]  /*1710*/  LDCU.64 UR8, c[0x0][0x3a0] ;  /* 0x00007400ff0877ac */ /* 0x000ea20008000a00 */
[----:B0-----:R-:W-:-:S04]  /*1720*/  IMAD.WIDE R8, R3, 0x4, RZ ;  /* 0x0000000403087825 */ /* 0x001fc800078e02ff */
[----:B------:R-:W-:Y:S01]  /*1730*/  IMAD.WIDE.U32 R2, R13, 0x4, R6 ;  /* 0x000000040d027825 */ /* 0x000fe200078e0006 */
[----:B-1----:R-:W-:-:S04]  /*1740*/  IADD3 R6, P1, P2, -R8, UR4, R6 ;  /* 0x0000000408067c10 */ /* 0x002fc8000fa3e106 */
[----:B------:R-:W-:Y:S02]  /*1750*/  IADD3.X R7, PT, PT, ~R9, UR5, R7, P1, P2 ;  /* 0x0000000509077c10 */ /* 0x000fe40008fe4507 */
[----:B------:R-:W-:Y:S02]  /*1760*/  ISETP.GT.AND P1, PT, R0, 0xc, PT ;  /* 0x0000000c0000780c */ /* 0x000fe40003f24270 */
[----:B--2---:R-:W-:Y:S02]  /*1770*/  IADD3 R2, P0, PT, R2, UR8, RZ ;  /* 0x0000000802027c10 */ /* 0x004fe4000ff1e0ff */
[----:B------:R-:W-:Y:S02]  /*1780*/  IADD3 R6, P2, PT, R6, 0x8, RZ ;  /* 0x0000000806067810 */ /* 0x000fe40007f5e0ff */
[----:B------:R-:W-:-:S03]  /*1790*/  IADD3 R2, P3, PT, R2, 0x8, RZ ;  /* 0x0000000802027810 */ /* 0x000fc60007f7e0ff */
[----:B------:R-:W-:Y:S01]  /*17a0*/  IMAD.X R7, RZ, RZ, R7, P2 ;  /* 0x000000ffff077224 */ /* 0x000fe200010e0607 */
[----:B------:R-:W-:Y:S02]  /*17b0*/  IADD3.X R3, PT, PT, RZ, UR9, R3, P3, P0 ;  /* 0x00000009ff037c10 */ /* 0x000fe40009fe0403 */
[----:B------:R-:W-:Y:S01]  /*17c0*/  PLOP3.LUT P0, PT, PT, PT, PT, 0x80, 0x8 ;  /* 0x000000000008781c */ /* 0x000fe20003f0f070 */
[----:B------:R-:W-:-:S12]  /*17d0*/  @!P1 BRA `(.L_x_30) ;  /* 0x0000000000c09947 */ /* 0x000fd80003800000 */
[----:B------:R-:W-:Y:S01]  /*17e0*/  PLOP3.LUT P0, PT, PT, PT, PT, 0x8, 0x80 ;  /* 0x000000000080781c */ /* 0x000fe20003f0e170 */
[----:B------:R-:W-:-:S12]  /*17f0*/  VIADD R5, R4, 0xfffffff4 ;  /* 0xfffffff404057836 */ /* 0x000fd80000000000 */
.L_x_31:
        /* <DEDUP_REMOVED lines=16> */
[----:B------:R-:W-:-:S03]  /*1900*/  VIADD R9, R10, 0x8 ;  /* 0x000000080a097836 */ /* 0x000fc60000000000 */
        /* <DEDUP_REMOVED lines=9> */
[----:B------:R-:W-:-:S03]  /*19a0*/  IADD3 R13, PT, PT, R10, 0xc, RZ ;  /* 0x0000000c0a0d7810 */ /* 0x000fc60007ffe0ff */
        /* <DEDUP_REMOVED lines=13> */
[----:B------:R-:W-:-:S05]  /*1a80*/  IADD3 R0, P2, PT, R2, 0x40, RZ ;  /* 0x0000004002007810 */ /* 0x000fca0007f5e0ff */
[----:B------:R-:W-:Y:S01]  /*1a90*/  IMAD.X R9, RZ, RZ, R3, P2 ;  /* 0x000000ffff097224 */ /* 0x000fe200010e0603 */
[----:B--2---:R0:W-:Y:S02]  /*1aa0*/  STG.E desc[UR6][R2.64+0x34], R11 ;  /* 0x0000340b02007986 */ /* 0x0041e4000c101906 */
[----:B0-----:R-:W-:Y:S02]  /*1ab0*/  IMAD.MOV.U32 R2, RZ, RZ, R0 ;  /* 0x000000ffff027224 */ /* 0x001fe400078e0000 */
[----:B------:R-:W-:Y:S01]  /*1ac0*/  IMAD.MOV.U32 R3, RZ, RZ, R9 ;  /* 0x000000ffff037224 */ /* 0x000fe200078e0009 */
[----:B------:R-:W-:Y:S06]  /*1ad0*/  @!P1 BRA `(.L_x_31) ;  /* 0xfffffffc00489947 */ /* 0x000fec000383ffff */
.L_x_30:
[----:B------:R-:W-:Y:S05]  /*1ae0*/  BSYNC.RECONVERGENT B2 ;  /* 0x0000000000027941 */ /* 0x000fea0003800200 */
.L_x_29:
[----:B------:R-:W-:Y:S01]  /*1af0*/  IADD3 R0, PT, PT, R4, -R10, RZ ;  /* 0x8000000a04007210 */ /* 0x000fe20007ffe0ff */
[----:B------:R-:W-:Y:S03]  /*1b00*/  BSSY.RECONVERGENT B2, `(.L_x_32) ;  /* 0x000001c000027945 */ /* 0x000fe60003800200 */
        /* <DEDUP_REMOVED lines=24> */
[----:B--2---:R0:W-:Y:S02]  /*1c90*/  STG.E desc[UR6][R2.64+0x14], R15 ;  /* 0x0000140f02007986 */ /* 0x0041e4000c101906 */
[----:B0-----:R-:W-:Y:S01]  /*1ca0*/  IMAD.MOV.U32 R2, RZ, RZ, R0 ;  /* 0x000000ffff027224 */ /* 0x001fe200078e0000 */
[----:B------:R-:W-:-:S08]  /*1cb0*/  MOV R3, R9 ;  /* 0x0000000900037202 */ /* 0x000fd00000000f00 */
.L_x_33:
[----:B------:R-:W-:Y:S05]  /*1cc0*/  BSYNC.RECONVERGENT B2 ;  /* 0x0000000000027941 */ /* 0x000fea0003800200 */
.L_x_32:
[----:B------:R-:W-:-:S13]  /*1cd0*/  ISETP.LT.OR P0, PT, R10, R4, P0 ;  /* 0x000000040a00720c */ /* 0x000fda0000701670 */
[----:B------:R-:W-:Y:S05]  /*1ce0*/  @!P0 EXIT ;  /* 0x000000000000894d */ /* 0x000fea0003800000 */
[----:B------:R-:W-:-:S05]  /*1cf0*/  IMAD.WIDE R6, R10, 0x4, R6 ;  /* 0x000000040a067825 */ /* 0x000fca00078e0206 */
[----:B------:R-:W2:Y:S04]  /*1d00*/  LDG.E R5, desc[UR6][R6.64+-0x8] ;  /* 0xfffff80606057981 */ /* 0x000ea8000c1e1900 */
[----:B--2---:R-:W-:Y:S04]  /*1d10*/  STG.E desc[UR6][R2.64+-0x8], R5 ;  /* 0xfffff80502007986 */ /* 0x004fe8000c101906 */
[----:B------:R-:W2:Y:S04]  /*1d20*/  LDG.E R9, desc[UR6][R6.64+-0x4] ;  /* 0xfffffc0606097981 */ /* 0x000ea8000c1e1900 */
[----:B--2---:R-:W-:Y:S04]  /*1d30*/  STG.E desc[UR6][R2.64+-0x4], R9 ;  /* 0xfffffc0902007986 */ /* 0x004fe8000c101906 */
[----:B------:R-:W2:Y:S04]  /*1d40*/  LDG.E R11, desc[UR6][R6.64] ;  /* 0x00000006060b7981 */ /* 0x000ea8000c1e1900 */
[----:B--2---:R-:W-:Y:S04]  /*1d50*/  STG.E desc[UR6][R2.64], R11 ;  /* 0x0000000b02007986 */ /* 0x004fe8000c101906 */
[----:B------:R-:W2:Y:S04]  /*1d60*/  LDG.E R13, desc[UR6][R6.64+0x4] ;  /* 0x00000406060d7981 */ /* 0x000ea8000c1e1900 */
[----:B--2---:R-:W-:Y:S01]  /*1d70*/  STG.E desc[UR6][R2.64+0x4], R13 ;  /* 0x0000040d02007986 */ /* 0x004fe2000c101906 */
[----:B------:R-:W-:Y:S05]  /*1d80*/  EXIT ;  /* 0x000000000000794d */ /* 0x000fea0003800000 */
        .weak           $__internal_0_$__cuda_sm3x_div_rn_noftz_f32_slowpath
        .type           $__internal_0_$__cuda_sm3x_div_rn_noftz_f32_slowpath,@function
        .size           $__internal_0_$__cuda_sm3x_div_rn_noftz_f32_slowpath,(.L_x_43 - $__internal_0_$__cuda_sm3x_div_rn_noftz_f32_slowpath)
$__internal_0_$__cuda_sm3x_div_rn_noftz_f32_slowpath:
[--C-:B------:R-:W-:Y:S01]  /*1d90*/  SHF.R.U32.HI R7, RZ, 0x17, R3.reuse ;  /* 0x00000017ff077819 */ /* 0x100fe20000011603 */
[--C-:B------:R-:W-:Y:S01]  /*1da0*/  IMAD.MOV.U32 R8, RZ, RZ, R0.reuse ;  /* 0x000000ffff087224 */ /* 0x100fe200078e0000 */
[----:B------:R-:W-:Y:S01]  /*1db0*/  SHF.R.U32.HI R5, RZ, 0x17, R0 ;  /* 0x00000017ff057819 */ /* 0x000fe20000011600 */
[----:B------:R-:W-:Y:S01]  /*1dc0*/  IMAD.MOV.U32 R9, RZ, RZ, R3 ;  /* 0x000000ffff097224 */ /* 0x000fe200078e0003 */
[----:B------:R-:W-:Y:S02]  /*1dd0*/  LOP3.LUT R7, R7, 0xff, RZ, 0xc0, !PT ;  /* 0x000000ff07077812 */ /* 0x000fe400078ec0ff */
[----:B------:R-:W-:-:S03]  /*1de0*/  LOP3.LUT R5, R5, 0xff, RZ, 0xc0, !PT ;  /* 0x000000ff05057812 */ /* 0x000fc600078ec0ff */
[----:B------:R-:W-:Y:S02]  /*1df0*/  VIADD R12, R7, 0xffffffff ;  /* 0xffffffff070c7836 */ /* 0x000fe40000000000 */
[----:B------:R-:W-:-:S03]  /*1e00*/  VIADD R11, R5, 0xffffffff ;  /* 0xffffffff050b7836 */ /* 0x000fc60000000000 */
[----:B------:R-:W-:-:S04]  /*1e10*/  ISETP.GT.U32.AND P0, PT, R12, 0xfd, PT ;  /* 0x000000fd0c00780c */ /* 0x000fc80003f04070 */
[----:B------:R-:W-:-:S13]  /*1e20*/  ISETP.GT.U32.OR P0, PT, R11, 0xfd, P0 ;  /* 0x000000fd0b00780c */ /* 0x000fda0000704470 */
[----:B------:R-:W-:Y:S01]  /*1e30*/  @!P0 MOV R10, RZ ;  /* 0x000000ff000a8202 */ /* 0x000fe20000000f00 */
[----:B------:R-:W-:Y:S06]  /*1e40*/  @!P0 BRA `(.L_x_34) ;  /* 0x00000000005c8947 */ /* 0x000fec0003800000 */
[----:B------:R-:W-:Y:S02]  /*1e50*/  FSETP.GTU.FTZ.AND P0, PT, |R0|, +INF , PT ;  /* 0x7f8000000000780b */ /* 0x000fe40003f1c200 */
[----:B------:R-:W-:-:S04]  /*1e60*/  FSETP.GTU.FTZ.AND P1, PT, |R3|, +INF , PT ;  /* 0x7f8000000300780b */ /* 0x000fc80003f3c200 */
[----:B------:R-:W-:-:S13]  /*1e70*/  PLOP3.LUT P0, PT, P0, P1, PT, 0xf8, 0x8f ;  /* 0x00000000008f781c */ /* 0x000fda0000703f70 */
[----:B------:R-:W-:Y:S05]  /*1e80*/  @P0 BRA `(.L_x_35) ;  /* 0x0000000400440947 */ /* 0x000fea0003800000 */
[----:B------:R-:W-:-:S13]  /*1e90*/  LOP3.LUT P0, RZ, R9, 0x7fffffff, R8, 0xc8, !PT ;  /* 0x7fffffff09ff7812 */ /* 0x000fda000780c808 */
[----:B------:R-:W-:Y:S05]  /*1ea0*/  @!P0 BRA `(.L_x_36) ;  /* 0x0000000400348947 */ /* 0x000fea0003800000 */
[C---:B------:R-:W-:Y:S02]  /*1eb0*/  FSETP.NEU.FTZ.AND P2, PT, |R0|.reuse, +INF , PT ;  /* 0x7f8000000000780b */ /* 0x040fe40003f5d200 */
[----:B------:R-:W-:Y:S02]  /*1ec0*/  FSETP.NEU.FTZ.AND P1, PT, |R3|, +INF , PT ;  /* 0x7f8000000300780b */ /* 0x000fe40003f3d200 */
[----:B------:R-:W-:-:S11]  /*1ed0*/  FSETP.NEU.FTZ.AND P0, PT, |R0|, +INF , PT ;  /* 0x7f8000000000780b */ /* 0x000fd60003f1d200 */
[----:B------:R-:W-:Y:S05]  /*1ee0*/  @!P1 BRA !P2, `(.L_x_36) ;  /* 0x0000000400249947 */ /* 0x000fea0005000000 */
[----:B------:R-:W-:-:S04]  /*1ef0*/  LOP3.LUT P2, RZ, R8, 0x7fffffff, RZ, 0xc0, !PT ;  /* 0x7fffffff08ff7812 */ /* 0x000fc8000784c0ff */
[----:B------:R-:W-:-:S13]  /*1f00*/  PLOP3.LUT P1, PT, P1, P2, PT, 0x2f, 0xf2 ;  /* 0x0000000000f2781c */ /* 0x000fda0000f24577 */
[----:B------:R-:W-:Y:S05]  /*1f10*/  @P1 BRA `(.L_x_37) ;  /* 0x0000000400101947 */ /* 0x000fea0003800000 */
[----:B------:R-:W-:-:S04]  /*1f20*/  LOP3.LUT P1, RZ, R9, 0x7fffffff, RZ, 0xc0, !PT ;  /* 0x7fffffff09ff7812 */ /* 0x000fc8000782c0ff */
[----:B------:R-:W-:-:S13]  /*1f30*/  PLOP3.LUT P0, PT, P0, P1, PT, 0x2f, 0xf2 ;  /* 0x0000000000f2781c */ /* 0x000fda0000702577 */
[----:B------:R-:W-:Y:S05]  /*1f40*/  @P0 BRA `(.L_x_38) ;  /* 0x0000000000f80947 */ /* 0x000fea0003800000 */
[----:B------:R-:W-:Y:S02]  /*1f50*/  ISETP.GE.AND P0, PT, R11, RZ, PT ;  /* 0x000000ff0b00720c */ /* 0x000fe40003f06270 */
[----:B------:R-:W-:-:S11]  /*1f60*/  ISETP.GE.AND P1, PT, R12, RZ, PT ;  /* 0x000000ff0c00720c */ /* 0x000fd60003f26270 */
[----:B------:R-:W-:Y:S02]  /*1f70*/  @P0 IMAD.MOV.U32 R10, RZ, RZ, RZ ;  /* 0x000000ffff0a0224 */ /* 0x000fe400078e00ff */
[----:B------:R-:W-:Y:S01]  /*1f80*/  @!P0 FFMA R8, R0, 1.84467440737095516160e+19, RZ ;  /* 0x5f80000000088823 */ /* 0x000fe200000000ff */
[----:B------:R-:W-:Y:S02]  /*1f90*/  @!P0 IMAD.MOV.U32 R10, RZ, RZ, -0x40 ;  /* 0xffffffc0ff0a8424 */ /* 0x000fe400078e00ff */
[----:B------:R-:W-:Y:S02]  /*1fa0*/  @!P1 FFMA R9, R3, 1.84467440737095516160e+19, RZ ;  /* 0x5f80000003099823 */ /* 0x000fe400000000ff */
[----:B------:R-:W-:-:S07]  /*1fb0*/  @!P1 VIADD R10, R10, 0x40 ;  /* 0x000000400a0a9836 */ /* 0x000fce0000000000 */
.L_x_34:
[----:B------:R-:W-:Y:S02]  /*1fc0*/  LEA R0, R7, 0xc0800000, 0x17 ;  /* 0xc080000007007811 */ /* 0x000fe400078eb8ff */
[----:B------:R-:W-:-:S03]  /*1fd0*/  IADD3 R5, PT, PT, R5, -0x7f, RZ ;  /* 0xffffff8105057810 */ /* 0x000fc60007ffe0ff */
[----:B------:R-:W-:Y:S02]  /*1fe0*/  IMAD.IADD R9, R9, 0x1, -R0 ;  /* 0x0000000109097824 */ /* 0x000fe400078e0a00 */
[C---:B------:R-:W-:Y:S01]  /*1ff0*/  IMAD R0, R5.reuse, -0x800000, R8 ;  /* 0xff80000005007824 */ /* 0x040fe200078e0208 */
[----:B------:R-:W-:Y:S01]  /*2000*/  IADD3 R5, PT, PT, R5, 0x7f, -R7 ;  /* 0x0000007f05057810 */ /* 0x000fe20007ffe807 */
[----:B------:R-:W0:Y:S01]  /*2010*/  MUFU.RCP R3, R9 ;  /* 0x0000000900037308 */ /* 0x000e220000001000 */
[----:B------:R-:W-:-:S03]  /*2020*/  FADD.FTZ R11, -R9, -RZ ;  /* 0x800000ff090b7221 */ /* 0x000fc60000010100 */
[----:B------:R-:W-:Y:S02]  /*2030*/  IMAD.IADD R5, R5, 0x1, R10 ;  /* 0x0000000105057824 */ /* 0x000fe400078e020a */
[----:B0-----:R-:W-:-:S04]  /*2040*/  FFMA R12, R3, R11, 1 ;  /* 0x3f800000030c7423 */ /* 0x001fc8000000000b */
[----:B------:R-:W-:-:S04]  /*2050*/  FFMA R12, R3, R12, R3 ;  /* 0x0000000c030c7223 */ /* 0x000fc80000000003 */
[----:B------:R-:W-:-:S04]  /*2060*/  FFMA R3, R0, R12, RZ ;  /* 0x0000000c00037223 */ /* 0x000fc800000000ff */
[----:B------:R-:W-:-:S04]  /*2070*/  FFMA R8, R11, R3, R0 ;  /* 0x000000030b087223 */ /* 0x000fc80000000000 */
[----:B------:R-:W-:-:S04]  /*2080*/  FFMA R13, R12, R8, R3 ;  /* 0x000000080c0d7223 */ /* 0x000fc80000000003 */
[----:B------:R-:W-:-:S04]  /*2090*/  FFMA R8, R11, R13, R0 ;  /* 0x0000000d0b087223 */ /* 0x000fc80000000000 */
[----:B------:R-:W-:-:S05]  /*20a0*/  FFMA R0, R12, R8, R13 ;  /* 0x000000080c007223 */ /* 0x000fca000000000d */
[----:B------:R-:W-:-:S04]  /*20b0*/  SHF.R.U32.HI R3, RZ, 0x17, R0 ;  /* 0x00000017ff037819 */ /* 0x000fc80000011600 */
[----:B------:R-:W-:-:S05]  /*20c0*/  LOP3.LUT R3, R3, 0xff, RZ, 0xc0, !PT ;  /* 0x000000ff03037812 */ /* 0x000fca00078ec0ff */
[----:B------:R-:W-:-:S04]  /*20d0*/  IMAD.IADD R7, R3, 0x1, R5 ;  /* 0x0000000103077824 */ /* 0x000fc800078e0205 */
[----:B------:R-:W-:-:S05]  /*20e0*/  VIADD R3, R7, 0xffffffff ;  /* 0xffffffff07037836 */ /* 0x000fca0000000000 */
[----:B------:R-:W-:-:S13]  /*20f0*/  ISETP.GE.U32.AND P0, PT, R3, 0xfe, PT ;  /* 0x000000fe0300780c */ /* 0x000fda0003f06070 */
[----:B------:R-:W-:Y:S05]  /*2100*/  @!P0 BRA `(.L_x_39) ;  /* 0x0000000000808947 */ /* 0x000fea0003800000 */
[----:B------:R-:W-:-:S13]  /*2110*/  ISETP.GT.AND P0, PT, R7, 0xfe, PT ;  /* 0x000000fe0700780c */ /* 0x000fda0003f04270 */
[----:B------:R-:W-:Y:S05]  /*2120*/  @P0 BRA `(.L_x_40) ;  /* 0x00000000006c0947 */ /* 0x000fea0003800000 */
[----:B------:R-:W-:-:S13]  /*2130*/  ISETP.GE.AND P0, PT, R7, 0x1, PT ;  /* 0x000000010700780c */ /* 0x000fda0003f06270 */
[----:B------:R-:W-:Y:S05]  /*2140*/  @P0 BRA `(.L_x_41) ;  /* 0x0000000000980947 */ /* 0x000fea0003800000 */
[----:B------:R-:W-:Y:S02]  /*2150*/  ISETP.GE.AND P0, PT, R7, -0x18, PT ;  /* 0xffffffe80700780c */ /* 0x000fe40003f06270 */
[----:B------:R-:W-:-:S11]  /*2160*/  LOP3.LUT R0, R0, 0x80000000, RZ, 0xc0, !PT ;  /* 0x8000000000007812 */ /* 0x000fd600078ec0ff */
[----:B------:R-:W-:Y:S05]  /*2170*/  @!P0 BRA `(.L_x_41) ;  /* 0x00000000008c8947 */ /* 0x000fea0003800000 */
[CCC-:B------:R-:W-:Y:S01]  /*2180*/  FFMA.RZ R3, R12.reuse, R8.reuse, R13.reuse ;  /* 0x000000080c037223 */ /* 0x1c0fe2000000c00d */
[C---:B------:R-:W-:Y:S01]  /*2190*/  VIADD R10, R7.reuse, 0x20 ;  /* 0x00000020070a7836 */ /* 0x040fe20000000000 */
[C---:B------:R-:W-:Y:S02]  /*21a0*/  ISETP.NE.AND P2, PT, R7.reuse, RZ, PT ;  /* 0x000000ff0700720c */ /* 0x040fe40003f45270 */
[----:B------:R-:W-:Y:S02]  /*21b0*/  ISETP.NE.AND P1, PT, R7, RZ, PT ;  /* 0x000000ff0700720c */ /* 0x000fe40003f25270 */
[----:B------:R-:W-:Y:S01]  /*21c0*/  LOP3.LUT R5, R3, 0x7fffff, RZ, 0xc0, !PT ;  /* 0x007fffff03057812 */ /* 0x000fe200078ec0ff */
[CCC-:B------:R-:W-:Y:S01]  /*21d0*/  FFMA.RP R3, R12.reuse, R8.reuse, R13.reuse ;  /* 0x000000080c037223 */ /* 0x1c0fe2000000800d */
[----:B------:R-:W-:Y:S01]  /*21e0*/  FFMA.RM R8, R12, R8, R13 ;  /* 0x000000080c087223 */ /* 0x000fe2000000400d */
[----:B------:R-:W-:Y:S02]  /*21f0*/  IADD3 R7, PT, PT, -R7, RZ, RZ ;  /* 0x000000ff07077210 */ /* 0x000fe40007ffe1ff */
[----:B------:R-:W-:-:S02]  /*2200*/  LOP3.LUT R5, R5, 0x800000, RZ, 0xfc, !PT ;  /* 0x0080000005057812 */ /* 0x000fc400078efcff */
[----:B------:R-:W-:Y:S02]  /*2210*/  FSETP.NEU.FTZ.AND P0, PT, R3, R8, PT ;  /* 0x000000080300720b */ /* 0x000fe40003f1d000 */
[----:B------:R-:W-:Y:S02]  /*2220*/  SHF.L.U32 R10, R5, R10, RZ ;  /* 0x0000000a050a7219 */ /* 0x000fe400000006ff */
[----:B------:R-:W-:Y:S02]  /*2230*/  SEL R8, R7, RZ, P2 ;  /* 0x000000ff07087207 */ /* 0x000fe40001000000 */
[----:B------:R-:W-:Y:S02]  /*2240*/  ISETP.NE.AND P1, PT, R10, RZ, P1 ;  /* 0x000000ff0a00720c */ /* 0x000fe40000f25270 */
[----:B------:R-:W-:Y:S02]  /*2250*/  SHF.R.U32.HI R8, RZ, R8, R5 ;  /* 0x00000008ff087219 */ /* 0x000fe40000011605 */
[----:B------:R-:W-:-:S02]  /*2260*/  PLOP3.LUT P0, PT, P0, P1, PT, 0xf8, 0x8f ;  /* 0x00000000008f781c */ /* 0x000fc40000703f70 */
[----:B------:R-:W-:Y:S02]  /*2270*/  SHF.R.U32.HI R10, RZ, 0x1, R8 ;  /* 0x00000001ff0a7819 */ /* 0x000fe40000011608 */
[----:B------:R-:W-:-:S04]  /*2280*/  SEL R3, RZ, 0x1, !P0 ;  /* 0x00000001ff037807 */ /* 0x000fc80004000000 */
[----:B------:R-:W-:-:S04]  /*2290*/  LOP3.LUT R3, R3, 0x1, R10, 0xf8, !PT ;  /* 0x0000000103037812 */ /* 0x000fc800078ef80a */
[----:B------:R-:W-:-:S05]  /*22a0*/  LOP3.LUT R3, R3, R8, RZ, 0xc0, !PT ;  /* 0x0000000803037212 */ /* 0x000fca00078ec0ff */
[----:B------:R-:W-:-:S05]  /*22b0*/  IMAD.IADD R3, R10, 0x1, R3 ;  /* 0x000000010a037824 */ /* 0x000fca00078e0203 */
[----:B------:R-:W-:Y:S01]  /*22c0*/  LOP3.LUT R0, R3, R0, RZ, 0xfc, !PT ;  /* 0x0000000003007212 */ /* 0x000fe200078efcff */
[----:B------:R-:W-:Y:S06]  /*22d0*/  BRA `(.L_x_41) ;  /* 0x0000000000347947 */ /* 0x000fec0003800000 */
.L_x_40:
[----:B------:R-:W-:-:S04]  /*22e0*/  LOP3.LUT R0, R0, 0x80000000, RZ, 0xc0, !PT ;  /* 0x8000000000007812 */ /* 0x000fc800078ec0ff */
[----:B------:R-:W-:Y:S01]  /*22f0*/  LOP3.LUT R0, R0, 0x7f800000, RZ, 0xfc, !PT ;  /* 0x7f80000000007812 */ /* 0x000fe200078efcff */
[----:B------:R-:W-:Y:S06]  /*2300*/  BRA `(.L_x_41) ;  /* 0x0000000000287947 */ /* 0x000fec0003800000 */
.L_x_39:
[----:B------:R-:W-:Y:S01]  /*2310*/  IMAD R0, R5, 0x800000, R0 ;  /* 0x0080000005007824 */ /* 0x000fe200078e0200 */
[----:B------:R-:W-:Y:S06]  /*2320*/  BRA `(.L_x_41) ;  /* 0x0000000000207947 */ /* 0x000fec0003800000 */
.L_x_38:
[----:B------:R-:W-:-:S04]  /*2330*/  LOP3.LUT R0, R9, 0x80000000, R8, 0x48, !PT ;  /* 0x8000000009007812 */ /* 0x000fc800078e4808 */
[----:B------:R-:W-:Y:S01]  /*2340*/  LOP3.LUT R0, R0, 0x7f800000, RZ, 0xfc, !PT ;  /* 0x7f80000000007812 */ /* 0x000fe200078efcff */
[----:B------:R-:W-:Y:S06]  /*2350*/  BRA `(.L_x_41) ;  /* 0x0000000000147947 */ /* 0x000fec0003800000 */
.L_x_37:
[----:B------:R-:W-:Y:S01]  /*2360*/  LOP3.LUT R0, R9, 0x80000000, R8, 0x48, !PT ;  /* 0x8000000009007812 */ /* 0x000fe200078e4808 */
[----:B------:R-:W-:Y:S06]  /*2370*/  BRA `(.L_x_41) ;  /* 0x00000000000c7947 */ /* 0x000fec0003800000 */
.L_x_36:
[----:B------:R-:W0:Y:S01]  /*2380*/  MUFU.RSQ R0, -QNAN ;  /* 0xffc0000000007908 */ /* 0x000e220000001400 */
[----:B------:R-:W-:Y:S05]  /*2390*/  BRA `(.L_x_41) ;  /* 0x0000000000047947 */ /* 0x000fea0003800000 */
.L_x_35:
[----:B------:R-:W-:-:S07]  /*23a0*/  FADD.FTZ R0, R0, R3 ;  /* 0x0000000300007221 */ /* 0x000fce0000010000 */
.L_x_41:
[----:B------:R-:W-:-:S04]  /*23b0*/  IMAD.MOV.U32 R7, RZ, RZ, 0x0 ;  /* 0x00000000ff077424 */ /* 0x000fc800078e00ff */
[----:B0-----:R-:W-:Y:S05]  /*23c0*/  RET.REL.NODEC R6 `(_Z12merge_kernelPiiS_iS_) ;  /* 0xffffffdc060c7950 */ /* 0x001fea0003c3ffff */
.L_x_42:
[----:B------:R-:W-:-:S00]  /*23d0*/  BRA `(.L_x_42) ;  /* 0xfffffffc00fc7947 */ /* 0x000fc0000383ffff */
[----:B------:R-:W-:-:S00]  /*23e0*/  NOP ;  /* 0x0000000000007918 */ /* 0x000fc00000000000 */
        /* <DEDUP_REMOVED lines=9> */
.L_x_43:


//--------------------- .nv.shared.reserved.0     --------------------------
	.section	.nv.shared.reserved.0,"aw",@nobits
	.weak		__nv_reservedSMEM_offset_0_alias
	.size		__nv_reservedSMEM_offset_0_alias, 0, 64
	.other		__nv_reservedSMEM_offset_0_alias,@"STO_CUDA_RESERVED_SHARED STV_DEFAULT"
__nv_reservedSMEM_offset_0_alias:
	.zero		0
	.zero		64


//--------------------- .nv.constant0._Z12merge_kernelPiiS_iS_ --------------------------
	.section	.nv.constant0._Z12merge_kernelPiiS_iS_,"a",@progbits
	.sectionflags	@""
	.align	4
.nv.constant0._Z12merge_kernelPiiS_iS_:
	.zero		936


//--------------------- SYMBOLS --------------------------

	.type		.nv.reservedSmem.offset0,@object
	.size		.nv.reservedSmem.offset0,0x4
